# CuTe-DSL kernel — source=cudnn_frontend_dsl family=grouped_gemm_swiglu
# config = {"ab_dtype": "Float8E4M3FN", "sf_vec": 32, "d_dtype": "Float8E4M3FN", "vector_f32": false, "mma_mn": [128, 128], "cluster_mn": [1, 1]}


// ===== COMPILED SASS (sm_100a) =====

	.target	sm_100a

	.elftype	@"ET_EXEC"


//--------------------- .note.nv.tkinfo           --------------------------
	.section	.note.nv.tkinfo,"",@"SHT_NOTE"
	.sectionflags	@"SHF_NOTE_NV_TKINFO"
	.tkinfo
        /*0018*/ 	.word	0x00000081
        /*0030*/ 	.string	""
        /*0030*/ 	.string	"ptxas"
        /*0030*/ 	.string	"Cuda compilation tools, release 12.9, V12.9.83"
        /*0030*/ 	.string	"Build system must define TOOLS_VERSION_EXTENDED"
        /*0030*/ 	.string	"-O 3 -arch sm_100a "



//--------------------- .note.nv.cuver            --------------------------
	.section	.note.nv.cuver,"",@"SHT_NOTE"
	.sectionflags	@"SHF_NOTE_NV_CUVER"
        /*0018*/ 	.short	0x0001
        /*001a*/ 	.short	0x0064
        /*001c*/ 	.short	0x0001
        /*001e*/ 	.short	0x0000
        /*0020*/ 	.short	0x0001
        /*0022*/ 	.short	0x0000


//--------------------- .nv.info                  --------------------------
	.section	.nv.info,"",@"SHT_CUDA_INFO"
	.align	4


	//----- nvinfo : EIATTR_REGCOUNT
	.align		4
        /*0000*/ 	.byte	0x04, 0x2f
        /*0002*/ 	.short	(.L_4 - .L_3)
	.align		4
.L_3:
        /*0004*/ 	.word	index@(kernel_cutlass_kernel_cudnngrouped_gemmgrouped_gemm_swiglugrouped_gemm_swiglu_quantBlockScaledContiguousGroupedGemmKernel_object_at__TiledMMA_ThrLayoutVMNK11110000_PermutationMNK____MMAAt_0)
        /*0008*/ 	.word	0x00000084


	//----- nvinfo : EIATTR_FRAME_SIZE
	.align		4
.L_4:
        /*000c*/ 	.byte	0x04, 0x11
        /*000e*/ 	.short	(.L_6 - .L_5)
	.align		4
.L_5:
        /*0010*/ 	.word	index@($__internal_2_$__cuda_sm10x_tcgen05_guardrail_trap_unallocated_columns_being_dealloced)
        /*0014*/ 	.word	0x00000000


	//----- nvinfo : EIATTR_FRAME_SIZE
	.align		4
.L_6:
        /*0018*/ 	.byte	0x04, 0x11
        /*001a*/ 	.short	(.L_8 - .L_7)
	.align		4
.L_7:
        /*001c*/ 	.word	index@($__internal_1_$__cuda_sm10x_tcgen05_guardrail_trap_phase_invalid_during_alloc)
        /*0020*/ 	.word	0x00000000


	//----- nvinfo : EIATTR_FRAME_SIZE
	.align		4
.L_8:
        /*0024*/ 	.byte	0x04, 0x11
        /*0026*/ 	.short	(.L_10 - .L_9)
	.align		4
.L_9:
        /*0028*/ 	.word	index@($__internal_0_$__cuda_sm10x_tcgen05_guardrail_trap_col_being_dealloced_not_returned_by_alloc)
        /*002c*/ 	.word	0x00000000


	//----- nvinfo : EIATTR_FRAME_SIZE
	.align		4
.L_10:
        /*0030*/ 	.byte	0x04, 0x11
        /*0032*/ 	.short	(.L_12 - .L_11)
	.align		4
.L_11:
        /*0034*/ 	.word	index@(kernel_cutlass_kernel_cudnngrouped_gemmgrouped_gemm_swiglugrouped_gemm_swiglu_quantBlockScaledContiguousGroupedGemmKernel_object_at__TiledMMA_ThrLayoutVMNK11110000_PermutationMNK____MMAAt_0)
        /*0038*/ 	.word	0x00000000


	//----- nvinfo : EIATTR_MIN_STACK_SIZE
	.align		4
.L_12:
        /*003c*/ 	.byte	0x04, 0x12
        /*003e*/ 	.short	(.L_14 - .L_13)
	.align		4
.L_13:
        /*0040*/ 	.word	index@(kernel_cutlass_kernel_cudnngrouped_gemmgrouped_gemm_swiglugrouped_gemm_swiglu_quantBlockScaledContiguousGroupedGemmKernel_object_at__TiledMMA_ThrLayoutVMNK11110000_PermutationMNK____MMAAt_0)
        /*0044*/ 	.word	0x00000000
.L_14:


//--------------------- .nv.info.kernel_cutlass_kernel_cudnngrouped_gemmgrouped_gemm_swiglugrouped_gemm_swiglu_quantBlockScaledContiguousGroupedGemmKernel_object_at__TiledMMA_ThrLayoutVMNK11110000_PermutationMNK____MMAAt_0 --------------------------
	.section	.nv.info.kernel_cutlass_kernel_cudnngrouped_gemmgrouped_gemm_swiglugrouped_gemm_swiglu_quantBlockScaledContiguousGroupedGemmKernel_object_at__TiledMMA_ThrLayoutVMNK11110000_PermutationMNK____MMAAt_0,"",@"SHT_CUDA_INFO"
	.sectionflags	@""
	.align	4


	//----- nvinfo : EIATTR_CUDA_API_VERSION
	.align		4
        /*0000*/ 	.byte	0x04, 0x37
        /*0002*/ 	.short	(.L_16 - .L_15)
.L_15:
        /*0004*/ 	.word	0x00000081


	//----- nvinfo : EIATTR_KPARAM_INFO
	.align		4
.L_16:
        /*0008*/ 	.byte	0x04, 0x17
        /*000a*/ 	.short	(.L_18 - .L_17)
.L_17:
        /*000c*/ 	.word	0x00000000
        /*0010*/ 	.short	0x000f
        /*0012*/ 	.short	0x03f8
        /*0014*/ 	.byte	0x00, 0xf0, 0x31, 0x00


	//----- nvinfo : EIATTR_KPARAM_INFO
	.align		4
.L_18:
        /*0018*/ 	.byte	0x04, 0x17
        /*001a*/ 	.short	(.L_20 - .L_19)
.L_19:
        /*001c*/ 	.word	0x00000000
        /*0020*/ 	.short	0x000e
        /*0022*/ 	.short	0x03ec
        /*0024*/ 	.byte	0x00, 0xf0, 0x31, 0x00


	//----- nvinfo : EIATTR_KPARAM_INFO
	.align		4
.L_20:
        /*0028*/ 	.byte	0x04, 0x17
        /*002a*/ 	.short	(.L_22 - .L_21)
.L_21:
        /*002c*/ 	.word	0x00000000
        /*0030*/ 	.short	0x000d
        /*0032*/ 	.short	0x03e0
        /*0034*/ 	.byte	0x00, 0xf0, 0x31, 0x00


	//----- nvinfo : EIATTR_KPARAM_INFO
	.align		4
.L_22:
        /*0038*/ 	.byte	0x04, 0x17
        /*003a*/ 	.short	(.L_24 - .L_23)
.L_23:
        /*003c*/ 	.word	0x00000000
        /*0040*/ 	.short	0x000c
        /*0042*/ 	.short	0x03d8
        /*0044*/ 	.byte	0x00, 0xf0, 0x21, 0x00


	//----- nvinfo : EIATTR_KPARAM_INFO
	.align		4
.L_24:
        /*0048*/ 	.byte	0x04, 0x17
        /*004a*/ 	.short	(.L_26 - .L_25)
.L_25:
        /*004c*/ 	.word	0x00000000
        /*0050*/ 	.short	0x000b
        /*0052*/ 	.short	0x03d0
        /*0054*/ 	.byte	0x00, 0xf0, 0x21, 0x00


	//----- nvinfo : EIATTR_KPARAM_INFO
	.align		4
.L_26:
        /*0058*/ 	.byte	0x04, 0x17
        /*005a*/ 	.short	(.L_28 - .L_27)
.L_27:
        /*005c*/ 	.word	0x00000000
        /*0060*/ 	.short	0x000a
        /*0062*/ 	.short	0x03c8
        /*0064*/ 	.byte	0x00, 0xf0, 0x21, 0x00


	//----- nvinfo : EIATTR_KPARAM_INFO
	.align		4
.L_28:
        /*0068*/ 	.byte	0x04, 0x17
        /*006a*/ 	.short	(.L_30 - .L_29)
.L_29:
        /*006c*/ 	.word	0x00000000
        /*0070*/ 	.short	0x0009
        /*0072*/ 	.short	0x03c0
        /*0074*/ 	.byte	0x00, 0xf0, 0x21, 0x00


	//----- nvinfo : EIATTR_KPARAM_INFO
	.align		4
.L_30:
        /*0078*/ 	.byte	0x04, 0x17
        /*007a*/ 	.short	(.L_32 - .L_31)
.L_31:
        /*007c*/ 	.word	0x00000000
        /*0080*/ 	.short	0x0008
        /*0082*/ 	.short	0x0340
        /*0084*/ 	.byte	0x00, 0xf0, 0x01, 0x02


	//----- nvinfo : EIATTR_KPARAM_INFO
	.align		4
.L_32:
        /*0088*/ 	.byte	0x04, 0x17
        /*008a*/ 	.short	(.L_34 - .L_33)
.L_33:
        /*008c*/ 	.word	0x00000000
        /*0090*/ 	.short	0x0007
        /*0092*/ 	.short	0x02c0
        /*0094*/ 	.byte	0x00, 0xf0, 0x01, 0x02


	//----- nvinfo : EIATTR_KPARAM_INFO
	.align		4
.L_34:
        /*0098*/ 	.byte	0x04, 0x17
        /*009a*/ 	.short	(.L_36 - .L_35)
.L_35:
        /*009c*/ 	.word	0x00000000
        /*00a0*/ 	.short	0x0006
        /*00a2*/ 	.short	0x0240
        /*00a4*/ 	.byte	0x00, 0xf0, 0x01, 0x02


	//----- nvinfo : EIATTR_KPARAM_INFO
	.align		4
.L_36:
        /*00a8*/ 	.byte	0x04, 0x17
        /*00aa*/ 	.short	(.L_38 - .L_37)
.L_37:
        /*00ac*/ 	.word	0x00000000
        /*00b0*/ 	.short	0x0005
        /*00b2*/ 	.short	0x01c0
        /*00b4*/ 	.byte	0x00, 0xf0, 0x01, 0x02


	//----- nvinfo : EIATTR_KPARAM_INFO
	.align		4
.L_38:
        /*00b8*/ 	.byte	0x04, 0x17
        /*00ba*/ 	.short	(.L_40 - .L_39)
.L_39:
        /*00bc*/ 	.word	0x00000000
        /*00c0*/ 	.short	0x0004
        /*00c2*/ 	.short	0x0140
        /*00c4*/ 	.byte	0x00, 0xf0, 0x01, 0x02


	//----- nvinfo : EIATTR_KPARAM_INFO
	.align		4
.L_40:
        /*00c8*/ 	.byte	0x04, 0x17
        /*00ca*/ 	.short	(.L_42 - .L_41)
.L_41:
        /*00cc*/ 	.word	0x00000000
        /*00d0*/ 	.short	0x0003
        /*00d2*/ 	.short	0x00c0
        /*00d4*/ 	.byte	0x00, 0xf0, 0x01, 0x02


	//----- nvinfo : EIATTR_KPARAM_INFO
	.align		4
.L_42:
        /*00d8*/ 	.byte	0x04, 0x17
        /*00da*/ 	.short	(.L_44 - .L_43)
.L_43:
        /*00dc*/ 	.word	0x00000000
        /*00e0*/ 	.short	0x0002
        /*00e2*/ 	.short	0x0040
        /*00e4*/ 	.byte	0x00, 0xf0, 0x01, 0x02


	//----- nvinfo : EIATTR_KPARAM_INFO
	.align		4
.L_44:
        /*00e8*/ 	.byte	0x04, 0x17
        /*00ea*/ 	.short	(.L_46 - .L_45)
.L_45:
        /*00ec*/ 	.word	0x00000000
        /*00f0*/ 	.short	0x0001
        /*00f2*/ 	.short	0x000c
        /*00f4*/ 	.byte	0x00, 0xf0, 0x31, 0x00


	//----- nvinfo : EIATTR_KPARAM_INFO
	.align		4
.L_46:
        /*00f8*/ 	.byte	0x04, 0x17
        /*00fa*/ 	.short	(.L_48 - .L_47)
.L_47:
        /*00fc*/ 	.word	0x00000000
        /*0100*/ 	.short	0x0000
        /*0102*/ 	.short	0x0000
        /*0104*/ 	.byte	0x00, 0xf0, 0x31, 0x00


	//----- nvinfo : EIATTR_AT_ENTRY_FRAGMENTS
	.align		4
.L_48:
        /*0108*/ 	.byte	0x04, 0x4f
        /*010a*/ 	.short	(.L_50 - .L_49)


	//   ....[0]....
.L_49:
        /*010c*/ 	.word	0x00000004


	//----- nvinfo : EIATTR_RESERVED_SMEM_USED
	.align		4
.L_50:
        /*0110*/ 	.byte	0x01, 0x41
	.zero		2


	//----- nvinfo : EIATTR_SPARSE_MMA_MASK
	.align		4
        /*0114*/ 	.byte	0x03, 0x50
        /*0116*/ 	.short	0x0000


	//----- nvinfo : EIATTR_TCGEN05_1CTA_USED
	.align		4
        /*0118*/ 	.byte	0x01, 0x51
	.zero		2


	//----- nvinfo : EIATTR_MAXREG_COUNT
	.align		4
        /*011c*/ 	.byte	0x03, 0x1b
        /*011e*/ 	.short	0x00ff


	//----- nvinfo : EIATTR_NUM_BARRIERS
	.align		4
        /*0120*/ 	.byte	0x02, 0x4c
        /*0122*/ 	.byte	0x05
	.zero		1


	//----- nvinfo : EIATTR_INT_WARP_WIDE_INSTR_OFFSETS
	.align		4
        /*0124*/ 	.byte	0x04, 0x31
        /*0126*/ 	.short	(.L_52 - .L_51)


	//   ....[0]....
.L_51:
        /*0128*/ 	.word	0x00004cd0


	//   ....[1]....
        /*012c*/ 	.word	0x00004d10


	//----- nvinfo : EIATTR_COOP_GROUP_MASK_REGIDS
	.align		4
.L_52:
        /*0130*/ 	.byte	0x04, 0x29
        /*0132*/ 	.short	(.L_54 - .L_53)


	//   ....[0]....
.L_53:
        /*0134*/ 	.word	0xffffffff


	//   ....[1]....
        /*0138*/ 	.word	0xffffffff


	//   ....[2]....
        /*013c*/ 	.word	0xffffffff


	//   ....[3]....
        /*0140*/ 	.word	0xffffffff


	//   ....[4]....
        /*0144*/ 	.word	0xffffffff


	//   ....[5]....
        /*0148*/ 	.word	0xffffffff


	//   ....[6]....
        /*014c*/ 	.word	0xffffffff


	//   ....[7]....
        /*0150*/ 	.word	0xffffffff


	//   ....[8]....
        /*0154*/ 	.word	0xffffffff


	//----- nvinfo : EIATTR_COOP_GROUP_INSTR_OFFSETS
	.align		4
.L_54:
        /*0158*/ 	.byte	0x04, 0x28
        /*015a*/ 	.short	(.L_56 - .L_55)


	//   ....[0]....
.L_55:
        /*015c*/ 	.word	0x000000b0


	//   ....[1]....
        /*0160*/ 	.word	0x000009c0


	//   ....[2]....
        /*0164*/ 	.word	0x00000c00


	//   ....[3]....
        /*0168*/ 	.word	0x00000c60


	//   ....[4]....
        /*016c*/ 	.word	0x00002520


	//   ....[5]....
        /*0170*/ 	.word	0x000027e0


	//   ....[6]....
        /*0174*/ 	.word	0x000048c0


	//   ....[7]....
        /*0178*/ 	.word	0x00004b70


	//   ....[8]....
        /*017c*/ 	.word	0x00004dc0


	//----- nvinfo : EIATTR_VRC_CTA_INIT_COUNT
	.align		4
.L_56:
        /*0180*/ 	.byte	0x02, 0x4a
        /*0182*/ 	.byte	0x80
	.zero		1


	//----- nvinfo : EIATTR_MBARRIER_INSTR_OFFSETS
	.align		4
        /*0184*/ 	.byte	0x04, 0x39
        /*0186*/ 	.short	(.L_58 - .L_57)


	//   ....[0]....
.L_57:
        /*0188*/ 	.word	0x00000330
        /*018c*/ 	.word	0x000000ff
        /*0190*/ 	.word	0x00000000
        /*0194*/ 	.short	0x0100
        /*0196*/ 	.byte	0x05
	.zero		1


	//   ....[1]....
        /*0198*/ 	.word	0x00000340
        /*019c*/ 	.word	0x000000ff
        /*01a0*/ 	.word	0x00000008
        /*01a4*/ 	.short	0x0100
        /*01a6*/ 	.byte	0x05
	.zero		1


	//   ....[2]....
        /*01a8*/ 	.word	0x00000350
        /*01ac*/ 	.word	0x000000ff
        /*01b0*/ 	.word	0x00000010
        /*01b4*/ 	.short	0x0100
        /*01b6*/ 	.byte	0x05
	.zero		1


	//   ....[3]....
        /*01b8*/ 	.word	0x00000360
        /*01bc*/ 	.word	0x000000ff
        /*01c0*/ 	.word	0x00000018
        /*01c4*/ 	.short	0x0100
        /*01c6*/ 	.byte	0x05
	.zero		1


	//   ....[4]....
        /*01c8*/ 	.word	0x00000370
        /*01cc*/ 	.word	0x000000ff
        /*01d0*/ 	.word	0x00000020
        /*01d4*/ 	.short	0x0100
        /*01d6*/ 	.byte	0x05
	.zero		1


	//   ....[5]....
        /*01d8*/ 	.word	0x00000380
        /*01dc*/ 	.word	0x000000ff
        /*01e0*/ 	.word	0x00000028
        /*01e4*/ 	.short	0x0100
        /*01e6*/ 	.byte	0x05
	.zero		1


	//   ....[6]....
        /*01e8*/ 	.word	0x00000390
        /*01ec*/ 	.word	0x000000ff
        /*01f0*/ 	.word	0x00000030
        /*01f4*/ 	.short	0x0100
        /*01f6*/ 	.byte	0x05
	.zero		1


	//   ....[7]....
        /*01f8*/ 	.word	0x000003a0
        /*01fc*/ 	.word	0x000000ff
        /*0200*/ 	.word	0x00000038
        /*0204*/ 	.short	0x0100
        /*0206*/ 	.byte	0x05
	.zero		1


	//   ....[8]....
        /*0208*/ 	.word	0x000003b0
        /*020c*/ 	.word	0x000000ff
        /*0210*/ 	.word	0x00000040
        /*0214*/ 	.short	0x0100
        /*0216*/ 	.byte	0x05
	.zero		1


	//   ....[9]....
        /*0218*/ 	.word	0x000003c0
        /*021c*/ 	.word	0x000000ff
        /*0220*/ 	.word	0x00000048
        /*0224*/ 	.short	0x0100
        /*0226*/ 	.byte	0x05
	.zero		1


	//   ....[10]....
        /*0228*/ 	.word	0x000003d0
        /*022c*/ 	.word	0x000000ff
        /*0230*/ 	.word	0x00000050
        /*0234*/ 	.short	0x0100
        /*0236*/ 	.byte	0x05
	.zero		1


	//   ....[11]....
        /*0238*/ 	.word	0x000003e0
        /*023c*/ 	.word	0x000000ff
        /*0240*/ 	.word	0x00000058
        /*0244*/ 	.short	0x0100
        /*0246*/ 	.byte	0x05
	.zero		1


	//   ....[12]....
        /*0248*/ 	.word	0x000004f0
        /*024c*/ 	.word	0x000000ff
        /*0250*/ 	.word	0x00000060
        /*0254*/ 	.short	0x0100
        /*0256*/ 	.byte	0x06
	.zero		1


	//   ....[13]....
        /*0258*/ 	.word	0x00000500
        /*025c*/ 	.word	0x000000ff
        /*0260*/ 	.word	0x00000068
        /*0264*/ 	.short	0x0100
        /*0266*/ 	.byte	0x06
	.zero		1


	//   ....[14]....
        /*0268*/ 	.word	0x00000510
        /*026c*/ 	.word	0x000000ff
        /*0270*/ 	.word	0x00000070
        /*0274*/ 	.short	0x0100
        /*0276*/ 	.byte	0x06
	.zero		1


	//   ....[15]....
        /*0278*/ 	.word	0x00000520
        /*027c*/ 	.word	0x000000ff
        /*0280*/ 	.word	0x00000078
        /*0284*/ 	.short	0x0100
        /*0286*/ 	.byte	0x06
	.zero		1


	//   ....[16]....
        /*0288*/ 	.word	0x00000630
        /*028c*/ 	.word	0x000000ff
        /*0290*/ 	.word	0x00000080
        /*0294*/ 	.short	0x0100
        /*0296*/ 	.byte	0x06
	.zero		1


	//   ....[17]....
        /*0298*/ 	.word	0x00000640
        /*029c*/ 	.word	0x000000ff
        /*02a0*/ 	.word	0x00000088
        /*02a4*/ 	.short	0x0100
        /*02a6*/ 	.byte	0x06
	.zero		1


	//   ....[18]....
        /*02a8*/ 	.word	0x00000650
        /*02ac*/ 	.word	0x000000ff
        /*02b0*/ 	.word	0x00000090
        /*02b4*/ 	.short	0x0100
        /*02b6*/ 	.byte	0x06
	.zero		1


	//   ....[19]....
        /*02b8*/ 	.word	0x00000660
        /*02bc*/ 	.word	0x000000ff
        /*02c0*/ 	.word	0x00000098
        /*02c4*/ 	.short	0x0100
        /*02c6*/ 	.byte	0x06
	.zero		1


	//   ....[20]....
        /*02c8*/ 	.word	0x00000cc0
        /*02cc*/ 	.word	0x0000000e
        /*02d0*/ 	.word	0x00000090
        /*02d4*/ 	.short	0x010a
        /*02d6*/ 	.byte	0xff
	.zero		1


	//   ....[21]....
        /*02d8*/ 	.word	0x00000da0
        /*02dc*/ 	.word	0x0000000e
        /*02e0*/ 	.word	0x00000080
        /*02e4*/ 	.short	0x0101
        /*02e6*/ 	.byte	0xff
	.zero		1


	//   ....[22]....
        /*02e8*/ 	.word	0x00000fb0
        /*02ec*/ 	.word	0x00000002
        /*02f0*/ 	.word	0x00000090
        /*02f4*/ 	.short	0x010a
        /*02f6*/ 	.byte	0xff
	.zero		1


	//   ....[23]....
        /*02f8*/ 	.word	0x000010d0
        /*02fc*/ 	.word	0x00000002
        /*0300*/ 	.word	0x00000080
        /*0304*/ 	.short	0x0101
        /*0306*/ 	.byte	0xff
	.zero		1


	//   ....[24]....
        /*0308*/ 	.word	0x000010e0
        /*030c*/ 	.word	0x00000008
        /*0310*/ 	.word	0x00000090
        /*0314*/ 	.short	0x010a
        /*0316*/ 	.byte	0xff
	.zero		1


	//   ....[25]....
        /*0318*/ 	.word	0x00001150
        /*031c*/ 	.word	0x000000ff
        /*0320*/ 	.word	0x00000080
        /*0324*/ 	.short	0x010a
        /*0326*/ 	.byte	0x17
	.zero		1


	//   ....[26]....
        /*0328*/ 	.word	0x000011d0
        /*032c*/ 	.word	0x000000ff
        /*0330*/ 	.word	0x00000090
        /*0334*/ 	.short	0x0101
        /*0336*/ 	.byte	0x17
	.zero		1


	//   ....[27]....
        /*0338*/ 	.word	0x00001390
        /*033c*/ 	.word	0x000000ff
        /*0340*/ 	.word	0x00000030
        /*0344*/ 	.short	0x010a
        /*0346*/ 	.byte	0x05
	.zero		1


	//   ....[28]....
        /*0348*/ 	.word	0x000014b0
        /*034c*/ 	.word	0x000000ff
        /*0350*/ 	.word	0x00000030
        /*0354*/ 	.short	0x010a
        /*0356*/ 	.byte	0x05
	.zero		1


	//   ....[29]....
        /*0358*/ 	.word	0x00001600
        /*035c*/ 	.word	0x000000ff
        /*0360*/ 	.word	0x00000030
        /*0364*/ 	.short	0x010a
        /*0366*/ 	.byte	0x16
	.zero		1


	//   ....[30]....
        /*0368*/ 	.word	0x00001650
        /*036c*/ 	.word	0x00000003
        /*0370*/ 	.word	0x00000080
        /*0374*/ 	.short	0x010a
        /*0376*/ 	.byte	0xff
	.zero		1


	//   ....[31]....
        /*0378*/ 	.word	0x000016f0
        /*037c*/ 	.word	0x00000003
        /*0380*/ 	.word	0x00000090
        /*0384*/ 	.short	0x0101
        /*0386*/ 	.byte	0xff
	.zero		1


	//   ....[32]....
        /*0388*/ 	.word	0x000018e0
        /*038c*/ 	.word	0x000000ff
        /*0390*/ 	.word	0x00000030
        /*0394*/ 	.short	0x010a
        /*0396*/ 	.byte	0x05
	.zero		1


	//   ....[33]....
        /*0398*/ 	.word	0x000019a0
        /*039c*/ 	.word	0x000000ff
        /*03a0*/ 	.word	0x00000080
        /*03a4*/ 	.short	0x010a
        /*03a6*/ 	.byte	0x0c
	.zero		1


	//   ....[34]....
        /*03a8*/ 	.word	0x00001a30
        /*03ac*/ 	.word	0x000000ff
        /*03b0*/ 	.word	0x00000090
        /*03b4*/ 	.short	0x0101
        /*03b6*/ 	.byte	0x0c
	.zero		1


	//   ....[35]....
        /*03b8*/ 	.word	0x00001e70
        /*03bc*/ 	.word	0x000000ff
        /*03c0*/ 	.word	0x00000000
        /*03c4*/ 	.short	0x010a
        /*03c6*/ 	.byte	0x10
	.zero		1


	//   ....[36]....
        /*03c8*/ 	.word	0x00001e80
        /*03cc*/ 	.word	0x000000ff
        /*03d0*/ 	.word	0x00000070
        /*03d4*/ 	.short	0x010a
        /*03d6*/ 	.byte	0x12
	.zero		1


	//   ....[37]....
        /*03d8*/ 	.word	0x00001ea0
        /*03dc*/ 	.word	0x000000ff
        /*03e0*/ 	.word	0x00000070
        /*03e4*/ 	.short	0x010a
        /*03e6*/ 	.byte	0x12
	.zero		1


	//   ....[38]....
        /*03e8*/ 	.word	0x000020c0
        /*03ec*/ 	.word	0x000000ff
        /*03f0*/ 	.word	0x00000000
        /*03f4*/ 	.short	0x010a
        /*03f6*/ 	.byte	0x0d
	.zero		1


	//   ....[39]....
        /*03f8*/ 	.word	0x00002210
        /*03fc*/ 	.word	0x000000ff
        /*0400*/ 	.word	0x00000000
        /*0404*/ 	.short	0x010a
        /*0406*/ 	.byte	0x10
	.zero		1


	//   ....[40]....
        /*0408*/ 	.word	0x00002300
        /*040c*/ 	.word	0x000000ff
        /*0410*/ 	.word	0x00000070
        /*0414*/ 	.short	0x010a
        /*0416*/ 	.byte	0x10
	.zero		1


	//   ....[41]....
        /*0418*/ 	.word	0x00002310
        /*041c*/ 	.word	0x00000000
        /*0420*/ 	.word	0x00000080
        /*0424*/ 	.short	0x010a
        /*0426*/ 	.byte	0xff
	.zero		1


	//   ....[42]....
        /*0428*/ 	.word	0x000023b0
        /*042c*/ 	.word	0x00000000
        /*0430*/ 	.word	0x00000090
        /*0434*/ 	.short	0x0101
        /*0436*/ 	.byte	0xff
	.zero		1


	//   ....[43]....
        /*0438*/ 	.word	0x000024c0
        /*043c*/ 	.word	0x00000000
        /*0440*/ 	.word	0x00000070
        /*0444*/ 	.short	0x010a
        /*0446*/ 	.byte	0xff
	.zero		1


	//   ....[44]....
        /*0448*/ 	.word	0x00002850
        /*044c*/ 	.word	0x00000003
        /*0450*/ 	.word	0x00000080
        /*0454*/ 	.short	0x010a
        /*0456*/ 	.byte	0xff
	.zero		1


	//   ....[45]....
        /*0458*/ 	.word	0x000028b0
        /*045c*/ 	.word	0x00000003
        /*0460*/ 	.word	0x00000090
        /*0464*/ 	.short	0x0101
        /*0466*/ 	.byte	0xff
	.zero		1


	//   ....[46]....
        /*0468*/ 	.word	0x00002c90
        /*046c*/ 	.word	0x00000034
        /*0470*/ 	.word	0x00000060
        /*0474*/ 	.short	0x010a
        /*0476*/ 	.byte	0xff
	.zero		1


	//   ....[47]....
        /*0478*/ 	.word	0x00004870
        /*047c*/ 	.word	0x00000034
        /*0480*/ 	.word	0x00000070
        /*0484*/ 	.short	0x0101
        /*0486*/ 	.byte	0xff
	.zero		1


	//   ....[48]....
        /*0488*/ 	.word	0x00004880
        /*048c*/ 	.word	0x00000005
        /*0490*/ 	.word	0x00000080
        /*0494*/ 	.short	0x010a
        /*0496*/ 	.byte	0xff
	.zero		1


	//   ....[49]....
        /*0498*/ 	.word	0x00004940
        /*049c*/ 	.word	0x00000005
        /*04a0*/ 	.word	0x00000090
        /*04a4*/ 	.short	0x0101
        /*04a6*/ 	.byte	0xff
	.zero		1


	//   ....[50]....
        /*04a8*/ 	.word	0x00004e10
        /*04ac*/ 	.word	0x0000000e
        /*04b0*/ 	.word	0x00000090
        /*04b4*/ 	.short	0x010a
        /*04b6*/ 	.byte	0xff
	.zero		1


	//   ....[51]....
        /*04b8*/ 	.word	0x00004e70
        /*04bc*/ 	.word	0x00000002
        /*04c0*/ 	.word	0x00000090
        /*04c4*/ 	.short	0x010a
        /*04c6*/ 	.byte	0xff
	.zero		1


	//   ....[52]....
        /*04c8*/ 	.word	0x00004ed0
        /*04cc*/ 	.word	0x00000008
        /*04d0*/ 	.word	0x00000090
        /*04d4*/ 	.short	0x010a
        /*04d6*/ 	.byte	0xff
	.zero		1


	//   ....[53]....
        /*04d8*/ 	.word	0x00004f30
        /*04dc*/ 	.word	0x00000000
        /*04e0*/ 	.word	0x00000080
        /*04e4*/ 	.short	0x010a
        /*04e6*/ 	.byte	0xff
	.zero		1


	//   ....[54]....
        /*04e8*/ 	.word	0x00004fb0
        /*04ec*/ 	.word	0x00000000
        /*04f0*/ 	.word	0x00000030
        /*04f4*/ 	.short	0x010a
        /*04f6*/ 	.byte	0xff
	.zero		1


	//   ....[55]....
        /*04f8*/ 	.word	0x00005010
        /*04fc*/ 	.word	0x00000003
        /*0500*/ 	.word	0x00000080
        /*0504*/ 	.short	0x010a
        /*0506*/ 	.byte	0xff
	.zero		1


	//   ....[56]....
        /*0508*/ 	.word	0x00005090
        /*050c*/ 	.word	0x00000000
        /*0510*/ 	.word	0x00000030
        /*0514*/ 	.short	0x010a
        /*0516*/ 	.byte	0xff
	.zero		1


	//   ....[57]....
        /*0518*/ 	.word	0x000050f0
        /*051c*/ 	.word	0x00000002
        /*0520*/ 	.word	0x00000080
        /*0524*/ 	.short	0x010a
        /*0526*/ 	.byte	0xff
	.zero		1


	//   ....[58]....
        /*0528*/ 	.word	0x00005160
        /*052c*/ 	.word	0x00000000
        /*0530*/ 	.word	0x00000070
        /*0534*/ 	.short	0x010a
        /*0536*/ 	.byte	0xff
	.zero		1


	//   ....[59]....
        /*0538*/ 	.word	0x000051e0
        /*053c*/ 	.word	0x00000000
        /*0540*/ 	.word	0x00000000
        /*0544*/ 	.short	0x010a
        /*0546*/ 	.byte	0xff
	.zero		1


	//   ....[60]....
        /*0548*/ 	.word	0x00005240
        /*054c*/ 	.word	0x00000000
        /*0550*/ 	.word	0x00000080
        /*0554*/ 	.short	0x010a
        /*0556*/ 	.byte	0xff
	.zero		1


	//   ....[61]....
        /*0558*/ 	.word	0x000052a0
        /*055c*/ 	.word	0x00000000
        /*0560*/ 	.word	0x00000070
        /*0564*/ 	.short	0x010a
        /*0566*/ 	.byte	0xff
	.zero		1


	//   ....[62]....
        /*0568*/ 	.word	0x000052f0
        /*056c*/ 	.word	0x00000003
        /*0570*/ 	.word	0x00000080
        /*0574*/ 	.short	0x010a
        /*0576*/ 	.byte	0xff
	.zero		1


	//   ....[63]....
        /*0578*/ 	.word	0x00005350
        /*057c*/ 	.word	0x00000034
        /*0580*/ 	.word	0x00000060
        /*0584*/ 	.short	0x010a
        /*0586*/ 	.byte	0xff
	.zero		1


	//   ....[64]....
        /*0588*/ 	.word	0x000053c0
        /*058c*/ 	.word	0x00000005
        /*0590*/ 	.word	0x00000080
        /*0594*/ 	.short	0x010a
        /*0596*/ 	.byte	0xff
	.zero		1


	//----- nvinfo : EIATTR_NUM_MBARRIERS
	.align		4
.L_58:
        /*0598*/ 	.byte	0x03, 0x38
        /*059a*/ 	.short	0x0014


	//----- nvinfo : EIATTR_EXIT_INSTR_OFFSETS
	.align		4
        /*059c*/ 	.byte	0x04, 0x1c
        /*059e*/ 	.short	(.L_60 - .L_59)


	//   ....[0]....
.L_59:
        /*05a0*/ 	.word	0x000024f0


	//   ....[1]....
        /*05a4*/ 	.word	0x00004df0


	//----- nvinfo : EIATTR_MAX_THREADS
	.align		4
.L_60:
        /*05a8*/ 	.byte	0x04, 0x05
        /*05aa*/ 	.short	(.L_62 - .L_61)
.L_61:
        /*05ac*/ 	.word	0x000000e0
        /*05b0*/ 	.word	0x00000001
        /*05b4*/ 	.word	0x00000001


	//----- nvinfo : EIATTR_CRS_STACK_SIZE
	.align		4
.L_62:
        /*05b8*/ 	.byte	0x04, 0x1e
        /*05ba*/ 	.short	(.L_64 - .L_63)
.L_63:
        /*05bc*/ 	.word	0x00000000


	//----- nvinfo : EIATTR_CBANK_PARAM_SIZE
	.align		4
.L_64:
        /*05c0*/ 	.byte	0x03, 0x19
        /*05c2*/ 	.short	0x0404


	//----- nvinfo : EIATTR_PARAM_CBANK
	.align		4
        /*05c4*/ 	.byte	0x04, 0x0a
        /*05c6*/ 	.short	(.L_66 - .L_65)
	.align		4
.L_65:
        /*05c8*/ 	.word	index@(.nv.constant0.kernel_cutlass_kernel_cudnngrouped_gemmgrouped_gemm_swiglugrouped_gemm_swiglu_quantBlockScaledContiguousGroupedGemmKernel_object_at__TiledMMA_ThrLayoutVMNK11110000_PermutationMNK____MMAAt_0)
        /*05cc*/ 	.short	0x0380
        /*05ce*/ 	.short	0x0404


	//----- nvinfo : EIATTR_SW_WAR
	.align		4
.L_66:
        /*05d0*/ 	.byte	0x04, 0x36
        /*05d2*/ 	.short	(.L_68 - .L_67)
.L_67:
        /*05d4*/ 	.word	0x00000008
.L_68:


//--------------------- .nv.compat                --------------------------
	.section	.nv.compat,"",@"SHT_CUDA_COMPAT_INFO"
	.align	4
        /*0000*/ 	.byte	0x02, 0x02, 0x02, 0x00, 0x02, 0x05, 0x05, 0x00, 0x02, 0x03, 0x01, 0x00, 0x02, 0x06, 0x01, 0x00


//--------------------- .nv.callgraph             --------------------------
	.section	.nv.callgraph,"",@"SHT_CUDA_CALLGRAPH"
	.align	4
	.sectionentsize	8
	.align		4
        /*0000*/ 	.word	0x00000000
	.align		4
        /*0004*/ 	.word	0xffffffff
	.align		4
        /*0008*/ 	.word	0x00000000
	.align		4
        /*000c*/ 	.word	0xfffffffe
	.align		4
        /*0010*/ 	.word	0x00000000
	.align		4
        /*0014*/ 	.word	0xfffffffd
	.align		4
        /*0018*/ 	.word	0x00000000
	.align		4
        /*001c*/ 	.word	0xfffffffc


//--------------------- .text.kernel_cutlass_kernel_cudnngrouped_gemmgrouped_gemm_swiglugrouped_gemm_swiglu_quantBlockScaledContiguousGroupedGemmKernel_object_at__TiledMMA_ThrLayoutVMNK11110000_PermutationMNK____MMAAt_0 --------------------------
	.section	.text.kernel_cutlass_kernel_cudnngrouped_gemmgrouped_gemm_swiglugrouped_gemm_swiglu_quantBlockScaledContiguousGroupedGemmKernel_object_at__TiledMMA_ThrLayoutVMNK11110000_PermutationMNK____MMAAt_0,"ax",@progbits
	.align	128
        .global         kernel_cutlass_kernel_cudnngrouped_gemmgrouped_gemm_swiglugrouped_gemm_swiglu_quantBlockScaledContiguousGroupedGemmKernel_object_at__TiledMMA_ThrLayoutVMNK11110000_PermutationMNK____MMAAt_0
        .type           kernel_cutlass_kernel_cudnngrouped_gemmgrouped_gemm_swiglugrouped_gemm_swiglu_quantBlockScaledContiguousGroupedGemmKernel_object_at__TiledMMA_ThrLayoutVMNK11110000_PermutationMNK____MMAAt_0,@function
        .size           kernel_cutlass_kernel_cudnngrouped_gemmgrouped_gemm_swiglugrouped_gemm_swiglu_quantBlockScaledContiguousGroupedGemmKernel_object_at__TiledMMA_ThrLayoutVMNK11110000_PermutationMNK____MMAAt_0,(.L_x_83 - kernel_cutlass_kernel_cudnngrouped_gemmgrouped_gemm_swiglugrouped_gemm_swiglu_quantBlockScaledContiguousGroupedGemmKernel_object_at__TiledMMA_ThrLayoutVMNK11110000_PermutationMNK____MMAAt_0)
        .other          kernel_cutlass_kernel_cudnngrouped_gemmgrouped_gemm_swiglugrouped_gemm_swiglu_quantBlockScaledContiguousGroupedGemmKernel_object_at__TiledMMA_ThrLayoutVMNK11110000_PermutationMNK____MMAAt_0,@"STO_CUDA_ENTRY STV_DEFAULT"
kernel_cutlass_kernel_cudnngrouped_gemmgrouped_gemm_swiglugrouped_gemm_swiglu_quantBlockScaledContiguousGroupedGemmKernel_object_at__TiledMMA_ThrLayoutVMNK11110000_PermutationMNK____MMAAt_0:
.text.kernel_cutlass_kernel_cudnngrouped_gemmgrouped_gemm_swiglugrouped_gemm_swiglu_quantBlockScaledContiguousGroupedGemmKernel_object_at__TiledMMA_ThrLayoutVMNK11110000_PermutationMNK____MMAAt_0:
[----:B------:R-:W1:Y:S01]  /*0000*/  LDC R1, c[0x0][0x37c] ;  /* 0x0000df00ff017b82 */ /* 0x000e620000000800 */
[----:B------:R-:W2:Y:S01]  /*0010*/  S2R R3, SR_TID.Y ;  /* 0x0000000000037919 */ /* 0x000ea20000002200 */
[----:B------:R-:W3:Y:S01]  /*0020*/  LDCU UR5, c[0x0][0x360] ;  /* 0x00006c00ff0577ac */ /* 0x000ee20008000800 */
[----:B------:R-:W2:Y:S01]  /*0030*/  S2R R0, SR_TID.Z ;  /* 0x0000000000007919 */ /* 0x000ea20000002300 */
[----:B------:R-:W2:Y:S01]  /*0040*/  LDCU UR4, c[0x0][0x364] ;  /* 0x00006c80ff0477ac */ /* 0x000ea20008000800 */
[----:B------:R-:W3:Y:S01]  /*0050*/  S2R R58, SR_TID.X ;  /* 0x00000000003a7919 */ /* 0x000ee20000002100 */
[----:B--2---:R-:W-:Y:S01]  /*0060*/  IMAD R3, R0, UR4, R3 ;  /* 0x0000000400037c24 */ /* 0x004fe2000f8e0203 */
[----:B------:R-:W2:Y:S03]  /*0070*/  LDCU.U8 UR4, c[0x0][0x381] ;  /* 0x00007020ff0477ac */ /* 0x000ea60008000000 */
[----:B---3--:R-:W-:Y:S01]  /*0080*/  IMAD R76, R3, UR5, R58 ;  /* 0x00000005034c7c24 */ /* 0x008fe2000f8e023a */
[----:B------:R-:W3:Y:S04]  /*0090*/  LDCU.U8 UR5, c[0x0][0x382] ;  /* 0x00007040ff0577ac */ /* 0x000ee80008000000 */
[----:B------:R-:W-:-:S06]  /*00a0*/  SHF.R.U32.HI R76, RZ, 0x5, R76 ;  /* 0x00000005ff4c7819 */ /* 0x000fcc000001164c */
[----:B------:R-:W4:Y:S01]  /*00b0*/  SHFL.IDX PT, R76, R76, RZ, 0x1f ;  /* 0x00001fff4c4c7589 */ /* 0x000f2200000e0000 */
[----:B--2---:R-:W-:Y:S02]  /*00c0*/  ULOP3.LUT UR4, UR4, 0x1, URZ, 0xc0, !UPT ;  /* 0x0000000104047892 */ /* 0x004fe4000f8ec0ff */
[----:B---3--:R-:W-:Y:S02]  /*00d0*/  ULOP3.LUT UR5, UR5, 0x1, URZ, 0xc0, !UPT ;  /* 0x0000000105057892 */ /* 0x008fe4000f8ec0ff */
[----:B------:R-:W-:Y:S02]  /*00e0*/  UISETP.NE.U32.AND UP5, UPT, UR4, 0x1, UPT ;  /* 0x000000010400788c */ /* 0x000fe4000bfa5070 */
[----:B------:R-:W-:Y:S01]  /*00f0*/  UISETP.NE.U32.AND UP6, UPT, UR5, 0x1, UPT ;  /* 0x000000010500788c */ /* 0x000fe2000bfc5070 */
[----:B----4-:R-:W-:-:S13]  /*0100*/  ISETP.NE.AND P0, PT, R76, 0x5, PT ;  /* 0x000000054c00780c */ /* 0x010fda0003f05270 */
[----:B-1----:R-:W-:Y:S05]  /*0110*/  @P0 BRA `(.L_x_0) ;  /* 0x0000000000540947 */ /* 0x002fea0003800000 */
[----:B------:R-:W1:Y:S02]  /*0120*/  LDCU.64 UR4, c[0x0][0x348] ;  /* 0x00006900ff0477ac */ /* 0x000e640008000a00 */
[----:B-1----:R-:W-:Y:S02]  /*0130*/  UIADD3 UR14, UP0, UPT, UR4, 0x40, URZ ;  /* 0x00000040040e7890 */ /* 0x002fe4000ff1e0ff */
[----:B------:R-:W-:Y:S02]  /*0140*/  UIADD3 UR12, UP4, UPT, UR4, 0xc0, URZ ;  /* 0x000000c0040c7890 */ /* 0x000fe4000ff9e0ff */
[----:B------:R-:W-:Y:S02]  /*0150*/  UIADD3 UR10, UP3, UPT, UR4, 0x140, URZ ;  /* 0x00000140040a7890 */ /* 0x000fe4000ff7e0ff */
[----:B------:R-:W-:Y:S02]  /*0160*/  UIADD3 UR8, UP2, UPT, UR4, 0x1c0, URZ ;  /* 0x000001c004087890 */ /* 0x000fe4000ff5e0ff */
[----:B------:R-:W-:-:S02]  /*0170*/  UIADD3 UR6, UP1, UPT, UR4, 0x240, URZ ;  /* 0x0000024004067890 */ /* 0x000fc4000ff3e0ff */
[----:B------:R-:W-:Y:S02]  /*0180*/  UIADD3.X UR15, UPT, UPT, URZ, UR5, URZ, UP0, !UPT ;  /* 0x00000005ff0f7290 */ /* 0x000fe400087fe4ff */
[----:B------:R-:W-:Y:S02]  /*0190*/  UIADD3 UR4, UP0, UPT, UR4, 0x2c0, URZ ;  /* 0x000002c004047890 */ /* 0x000fe4000ff1e0ff */
[----:B------:R-:W-:Y:S02]  /*01a0*/  UIADD3.X UR13, UPT, UPT, URZ, UR5, URZ, UP4, !UPT ;  /* 0x00000005ff0d7290 */ /* 0x000fe4000a7fe4ff */
[----:B------:R-:W-:Y:S02]  /*01b0*/  UIADD3.X UR11, UPT, UPT, URZ, UR5, URZ, UP3, !UPT ;  /* 0x00000005ff0b7290 */ /* 0x000fe40009ffe4ff */
[----:B------:R-:W-:Y:S01]  /*01c0*/  UIADD3.X UR9, UPT, UPT, URZ, UR5, URZ, UP2, !UPT ;  /* 0x00000005ff097290 */ /* 0x000fe200097fe4ff */
[----:B------:R1:W-:Y:S01]  /*01d0*/  UTMACCTL.PF [UR14] ;  /* 0x000000000e0079b9 */ /* 0x0003e20008040000 */
[----:B------:R-:W-:-:S03]  /*01e0*/  UIADD3.X UR7, UPT, UPT, URZ, UR5, URZ, UP1, !UPT ;  /* 0x00000005ff077290 */ /* 0x000fc60008ffe4ff */
[----:B------:R1:W-:Y:S01]  /*01f0*/  UTMACCTL.PF [UR12] ;  /* 0x000000000c0079b9 */ /* 0x0003e20008040000 */
[----:B------:R-:W-:Y:S01]  /*0200*/  UIADD3.X UR5, UPT, UPT, URZ, UR5, URZ, UP0, !UPT ;  /* 0x00000005ff057290 */ /* 0x000fe200087fe4ff */
[----:B------:R1:W-:Y:S02]  /*0210*/  UTMACCTL.PF [UR10] ;  /* 0x000000000a0079b9 */ /* 0x0003e40008040000 */
[----:B------:R1:W-:Y:S02]  /*0220*/  UTMACCTL.PF [UR8] ;  /* 0x00000000080079b9 */ /* 0x0003e40008040000 */
[----:B------:R1:W-:Y:S04]  /*0230*/  UTMACCTL.PF [UR6] ;  /* 0x00000000060079b9 */ /* 0x0003e80008040000 */
[----:B------:R1:W-:Y:S01]  /*0240*/  UTMACCTL.PF [UR4] ;  /* 0x00000000040079b9 */ /* 0x0003e20008040000 */
[----:B------:R-:W-:Y:S01]  /*0250*/  UPLOP3.LUT UP4, UPT, UPT, UPT, UPT, 0x40, 0x4 ;  /* 0x000000000004789c */ /* 0x000fe20003f8e870 */
[----:B-1----:R-:W-:Y:S10]  /*0260*/  BRA `(.L_x_1) ;  /* 0x0000000000647947 */ /* 0x002ff40003800000 */
.L_x_0:
[----:B------:R-:W-:Y:S01]  /*0270*/  ISETP.NE.AND P0, PT, R76, RZ, PT ;  /* 0x000000ff4c00720c */ /* 0x000fe20003f05270 */
[----:B------:R-:W-:-:S12]  /*0280*/  UPLOP3.LUT UP4, UPT, UPT, UPT, UPT, 0x40, 0x4 ;  /* 0x000000000004789c */ /* 0x000fd80003f8e870 */
[----:B------:R-:W-:Y:S05]  /*0290*/  @P0 BRA `(.L_x_1) ;  /* 0x0000000000580947 */ /* 0x000fea0003800000 */
[----:B------:R-:W1:Y:S01]  /*02a0*/  S2UR UR5, SR_CgaCtaId ;  /* 0x00000000000579c3 */ /* 0x000e620000008800 */
[----:B------:R-:W-:Y:S01]  /*02b0*/  UMOV UR6, 0x400 ;  /* 0x0000040000067882 */ /* 0x000fe20000000000 */
[----:B------:R-:W-:Y:S01]  /*02c0*/  UMOV UR4, 0x1 ;  /* 0x0000000100047882 */ /* 0x000fe20000000000 */
[----:B------:R-:W-:Y:S02]  /*02d0*/  UPLOP3.LUT UP4, UPT, UPT, UPT, UPT, 0x80, 0x8 ;  /* 0x000000000008789c */ /* 0x000fe40003f8f070 */
[----:B-1----:R-:W-:Y:S02]  /*02e0*/  ULEA UR5, UR5, UR6, 0x18 ;  /* 0x0000000605057291 */ /* 0x002fe4000f8ec0ff */
[----:B------:R-:W-:-:S04]  /*02f0*/  UIADD3 UR6, UPT, UPT, -UR4, 0x100000, URZ ;  /* 0x0010000004067890 */ /* 0x000fc8000fffe1ff */
[----:B------:R-:W-:Y:S02]  /*0300*/  USHF.L.U32 UR7, UR6, 0xb, URZ ;  /* 0x0000000b06077899 */ /* 0x000fe400080006ff */
[----:B------:R-:W-:Y:S01]  /*0310*/  USHF.L.U32 UR6, UR6, 0x1, URZ ;  /* 0x0000000106067899 */ /* 0x000fe200080006ff */
[----:B------:R-:W1:Y:S11]  /*0320*/  FENCE.VIEW.ASYNC.S ;  /* 0x00000000000073c6 */ /* 0x000e760000000000 */
[----:B-1----:R1:W2:Y:S01]  /*0330*/  SYNCS.EXCH.64 URZ, [UR5], UR6 ;  /* 0x0000000605ff75b2 */ /* 0x0022a20008000100 */
[----:B------:R1:W3:Y:S01]  /*0340*/  SYNCS.EXCH.64 URZ, [UR5+0x8], UR6 ;  /* 0x0000080605ff75b2 */ /* 0x0002e20008000100 */
[----:B------:R1:W4:Y:S01]  /*0350*/  SYNCS.EXCH.64 URZ, [UR5+0x10], UR6 ;  /* 0x0000100605ff75b2 */ /* 0x0003220008000100 */
[----:B------:R1:W1:Y:S01]  /*0360*/  SYNCS.EXCH.64 URZ, [UR5+0x18], UR6 ;  /* 0x0000180605ff75b2 */ /* 0x0002620008000100 */
        /* <DEDUP_REMOVED lines=8> */
[----:B------:R-:W-:Y:S01]  /*03f0*/  NOP ;  /* 0x0000000000007918 */ /* 0x000fe20000000000 */
.L_x_1:
[----:B------:R-:W-:Y:S01]  /*0400*/  NOP ;  /* 0x0000000000007918 */ /* 0x000fe20000000000 */
[----:B-1234-:R-:W-:Y:S06]  /*0410*/  BAR.SYNC.DEFER_BLOCKING 0x0 ;  /* 0x0000000000007b1d */ /* 0x01efec0000010000 */
[----:B------:R-:W-:Y:S05]  /*0420*/  BRA.U !UP4, `(.L_x_2) ;  /* 0x000000010c447547 */ /* 0x000fea000b800000 */
[----:B------:R-:W1:Y:S01]  /*0430*/  S2UR UR6, SR_CgaCtaId ;  /* 0x00000000000679c3 */ /* 0x000e620000008800 */
[----:B------:R-:W-:Y:S01]  /*0440*/  UMOV UR7, 0x400 ;  /* 0x0000040000077882 */ /* 0x000fe20000000000 */
[----:B------:R-:W-:Y:S01]  /*0450*/  UMOV UR5, 0x1 ;  /* 0x0000000100057882 */ /* 0x000fe20000000000 */
[----:B------:R-:W-:Y:S01]  /*0460*/  UMOV UR4, 0x4 ;  /* 0x0000000400047882 */ /* 0x000fe20000000000 */
[----:B------:R-:W-:-:S04]  /*0470*/  UIADD3 UR8, UPT, UPT, -UR5, 0x100000, URZ ;  /* 0x0010000005087890 */ /* 0x000fc8000fffe1ff */
[----:B------:R-:W-:Y:S02]  /*0480*/  USHF.L.U32 UR9, UR8, 0xb, URZ ;  /* 0x0000000b08097899 */ /* 0x000fe400080006ff */
[----:B------:R-:W-:Y:S02]  /*0490*/  USHF.L.U32 UR8, UR8, 0x1, URZ ;  /* 0x0000000108087899 */ /* 0x000fe400080006ff */
[----:B------:R-:W-:-:S04]  /*04a0*/  UIADD3 UR4, UPT, UPT, -UR4, 0x100000, URZ ;  /* 0x0010000004047890 */ /* 0x000fc8000fffe1ff */
[----:B------:R-:W-:Y:S02]  /*04b0*/  USHF.L.U32 UR5, UR4, 0xb, URZ ;  /* 0x0000000b04057899 */ /* 0x000fe400080006ff */
[----:B------:R-:W-:Y:S02]  /*04c0*/  USHF.L.U32 UR4, UR4, 0x1, URZ ;  /* 0x0000000104047899 */ /* 0x000fe400080006ff */
[----:B-1----:R-:W-:Y:S01]  /*04d0*/  ULEA UR6, UR6, UR7, 0x18 ;  /* 0x0000000706067291 */ /* 0x002fe2000f8ec0ff */
[----:B------:R-:W1:Y:S11]  /*04e0*/  FENCE.VIEW.ASYNC.S ;  /* 0x00000000000073c6 */ /* 0x000e760000000000 */
[----:B-1----:R1:W2:Y:S01]  /*04f0*/  SYNCS.EXCH.64 URZ, [UR6+0x60], UR8 ;  /* 0x0000600806ff75b2 */ /* 0x0022a20008000100 */
[----:B------:R1:W3:Y:S01]  /*0500*/  SYNCS.EXCH.64 URZ, [UR6+0x68], UR8 ;  /* 0x0000680806ff75b2 */ /* 0x0002e20008000100 */
[----:B------:R1:W4:Y:S01]  /*0510*/  SYNCS.EXCH.64 URZ, [UR6+0x70], UR4 ;  /* 0x0000700406ff75b2 */ /* 0x0003220008000100 */
[----:B------:R1:W1:Y:S01]  /*0520*/  SYNCS.EXCH.64 URZ, [UR6+0x78], UR4 ;  /* 0x0000780406ff75b2 */ /* 0x0002620008000100 */
[----:B------:R-:W-:Y:S01]  /*0530*/  NOP ;  /* 0x0000000000007918 */ /* 0x000fe20000000000 */
.L_x_2:
        /* <DEDUP_REMOVED lines=20> */
.L_x_3:
[----:B------:R-:W-:Y:S01]  /*0680*/  NOP ;  /* 0x0000000000007918 */ /* 0x000fe20000000000 */
[----:B-1234-:R-:W-:Y:S08]  /*0690*/  BAR.SYNC.DEFER_BLOCKING 0x0 ;  /* 0x0000000000007b1d */ /* 0x01eff00000010000 */
[----:B------:R-:W-:Y:S01]  /*06a0*/  BAR.SYNC.DEFER_BLOCKING 0x1, 0xe0 ;  /* 0x0043800000007b1d */ /* 0x000fe20000010000 */
[----:B------:R-:W-:-:S05]  /*06b0*/  ISETP.NE.AND P0, PT, R76, 0x6, PT ;  /* 0x000000064c00780c */ /* 0x000fca0003f05270 */
[----:B------:R-:W1:Y:S08]  /*06c0*/  LDCU.64 UR14, c[0x0][0x358] ;  /* 0x00006b00ff0e77ac */ /* 0x000e700008000a00 */
[----:B------:R-:W-:Y:S05]  /*06d0*/  @P0 BRA `(.L_x_4) ;  /* 0x0000000800880947 */ /* 0x000fea0003800000 */
[----:B------:R-:W-:Y:S01]  /*06e0*/  LOP3.LUT R0, R58, 0x1f, RZ, 0xc0, !PT ;  /* 0x0000001f3a007812 */ /* 0x000fe200078ec0ff */
[----:B------:R-:W-:Y:S01]  /*06f0*/  IMAD.MOV.U32 R18, RZ, RZ, 0x7fffffff ;  /* 0x7fffffffff127424 */ /* 0x000fe200078e00ff */
[----:B------:R-:W2:Y:S01]  /*0700*/  S2UR UR9, SR_CTAID.Z ;  /* 0x00000000000979c3 */ /* 0x000ea20000002700 */
[----:B------:R-:W2:Y:S01]  /*0710*/  LDCU.64 UR6, c[0x0][0x760] ;  /* 0x0000ec00ff0677ac */ /* 0x000ea20008000a00 */
[C---:B------:R-:W-:Y:S01]  /*0720*/  ISETP.GT.U32.AND P0, PT, R0.reuse, 0x7, PT ;  /* 0x000000070000780c */ /* 0x040fe20003f04070 */
[----:B------:R-:W3:Y:S01]  /*0730*/  LDCU.U8 UR8, c[0x0][0x768] ;  /* 0x0000ed00ff0877ac */ /* 0x000ee20008000000 */
[----:B------:R-:W4:Y:S01]  /*0740*/  LDCU.U8 UR10, c[0x0][0x769] ;  /* 0x0000ed20ff0a77ac */ /* 0x000f220008000000 */
[----:B------:R-:W5:Y:S10]  /*0750*/  LDCU.U8 UR13, c[0x0][0x781] ;  /* 0x0000f020ff0d77ac */ /* 0x000f740008000000 */
[----:B------:R-:W1:Y:S01]  /*0760*/  @!P0 LDC.64 R2, c[0x0][0x748] ;  /* 0x0001d200ff028b82 */ /* 0x000e620000000a00 */
[----:B------:R-:W1:Y:S02]  /*0770*/  LDCU UR20, c[0x0][0x770] ;  /* 0x0000ee00ff1477ac */ /* 0x000e640008000800 */
[----:B-1----:R-:W-:-:S05]  /*0780*/  @!P0 IMAD.WIDE.U32 R2, R0, 0x4, R2 ;  /* 0x0000000400028825 */ /* 0x002fca00078e0002 */
[----:B------:R-:W5:Y:S01]  /*0790*/  @!P0 LDG.E R18, desc[UR14][R2.64] ;  /* 0x0000000e02128981 */ /* 0x000f62000c1e1900 */
[----:B--2---:R-:W-:Y:S01]  /*07a0*/  UIMAD.WIDE.U32 UR4, UR9, UR7, URZ ;  /* 0x00000007090472a5 */ /* 0x004fe2000f8e00ff */
[----:B------:R-:W-:Y:S01]  /*07b0*/  HFMA2 R0, -RZ, RZ, 0, 5.9604644775390625e-08 ;  /* 0x00000001ff007431 */ /* 0x000fe200000001ff */
[----:B------:R-:W-:Y:S01]  /*07c0*/  UISETP.GT.U32.AND UP0, UPT, UR9, 0x3ff, UPT ;  /* 0x000003ff0900788c */ /* 0x000fe2000bf04070 */
[----:B------:R-:W-:-:S04]  /*07d0*/  IMAD.MOV.U32 R10, RZ, RZ, RZ ;  /* 0x000000ffff0a7224 */ /* 0x000fc800078e00ff */
[----:B------:R-:W-:Y:S02]  /*07e0*/  UMOV UR11, UR5 ;  /* 0x00000005000b7c82 */ /* 0x000fe40008000000 */
[----:B------:R-:W-:Y:S02]  /*07f0*/  UIADD3 UR7, UPT, UPT, -UR11, UR9, URZ ;  /* 0x000000090b077290 */ /* 0x000fe4000fffe1ff */
[----:B------:R-:W1:Y:S02]  /*0800*/  LDCU.64 UR4, c[0x0][0x778] ;  /* 0x0000ef00ff0477ac */ /* 0x000e640008000a00 */
[----:B---3--:R-:W-:-:S04]  /*0810*/  USHF.R.U32.HI UR7, URZ, UR8, UR7 ;  /* 0x00000008ff077299 */ /* 0x008fc80008011607 */
[----:B------:R-:W-:-:S04]  /*0820*/  UIADD3 UR11, UPT, UPT, UR11, UR7, URZ ;  /* 0x000000070b0b7290 */ /* 0x000fc8000fffe0ff */
[----:B----4-:R-:W-:-:S03]  /*0830*/  USHF.R.U32.HI UR11, URZ, UR10, UR11 ;  /* 0x0000000aff0b7299 */ /* 0x010fc6000801160b */
[----:B------:R-:W2:Y:S01]  /*0840*/  LDCU.U8 UR7, c[0x0][0x780] ;  /* 0x0000f000ff0777ac */ /* 0x000ea20008000000 */
[----:B------:R-:W-:-:S04]  /*0850*/  UIADD3 UR11, UPT, UPT, -UR11, URZ, URZ ;  /* 0x000000ff0b0b7290 */ /* 0x000fc8000fffe1ff */
[----:B------:R-:W-:-:S04]  /*0860*/  UIMAD UR6, UR11, UR6, UR9 ;  /* 0x000000060b0672a4 */ /* 0x000fc8000f8e0209 */
[----:B-1----:R-:W-:-:S07]  /*0870*/  UIMAD.WIDE.U32 UR16, UR6, UR5, URZ ;  /* 0x00000005061072a5 */ /* 0x002fce000f8e00ff */
[----:B------:R-:W-:Y:S02]  /*0880*/  UMOV UR5, UR17 ;  /* 0x0000001100057c82 */ /* 0x000fe40008000000 */
[----:B------:R-:W-:Y:S02]  /*0890*/  UIADD3 UR18, UPT, UPT, UR6, -UR5, URZ ;  /* 0x8000000506127290 */ /* 0x000fe4000fffe0ff */
[----:B------:R-:W1:Y:S02]  /*08a0*/  LDCU.U8 UR17, c[0x0][0x774] ;  /* 0x0000ee80ff1177ac */ /* 0x000e640008000000 */
[----:B--2---:R-:W-:Y:S01]  /*08b0*/  USHF.R.U32.HI UR18, URZ, UR7, UR18 ;  /* 0x00000007ff127299 */ /* 0x004fe20008011612 */
[----:B------:R-:W2:Y:S03]  /*08c0*/  LDCU.U8 UR16, c[0x0][0x775] ;  /* 0x0000eea0ff1077ac */ /* 0x000ea60008000000 */
[----:B------:R-:W-:Y:S01]  /*08d0*/  UIADD3 UR18, UPT, UPT, UR5, UR18, URZ ;  /* 0x0000001205127290 */ /* 0x000fe2000fffe0ff */
[----:B------:R-:W3:Y:S03]  /*08e0*/  LDCU UR5, c[0x0][0x76c] ;  /* 0x0000ed80ff0577ac */ /* 0x000ee60008000800 */
[----:B-----5:R-:W-:-:S04]  /*08f0*/  USHF.R.U32.HI UR18, URZ, UR13, UR18 ;  /* 0x0000000dff127299 */ /* 0x020fc80008011612 */
[----:B------:R-:W-:Y:S02]  /*0900*/  UIMAD.WIDE.U32 UR20, UR18, UR20, URZ ;  /* 0x00000014121472a5 */ /* 0x000fe4000f8e00ff */
[----:B------:R-:W-:-:S04]  /*0910*/  UIADD3 UR12, UPT, UPT, -UR18, URZ, URZ ;  /* 0x000000ff120c7290 */ /* 0x000fc8000fffe1ff */
[----:B------:R-:W-:Y:S01]  /*0920*/  UIMAD UR4, UR12, UR4, UR6 ;  /* 0x000000040c0472a4 */ /* 0x000fe2000f8e0206 */
[----:B------:R-:W-:Y:S02]  /*0930*/  UMOV UR19, UR21 ;  /* 0x0000001500137c82 */ /* 0x000fe40008000000 */
[----:B------:R-:W-:-:S03]  /*0940*/  UIADD3 UR11, UPT, UPT, UR18, -UR19, URZ ;  /* 0x80000013120b7290 */ /* 0x000fc6000fffe0ff */
[----:B------:R-:W-:Y:S01]  /*0950*/  MOV R5, UR4 ;  /* 0x0000000400057c02 */ /* 0x000fe20008000f00 */
[----:B-1----:R-:W-:-:S04]  /*0960*/  USHF.R.U32.HI UR11, URZ, UR17, UR11 ;  /* 0x00000011ff0b7299 */ /* 0x002fc8000801160b */
[----:B------:R-:W-:-:S04]  /*0970*/  UIADD3 UR11, UPT, UPT, UR19, UR11, URZ ;  /* 0x0000000b130b7290 */ /* 0x000fc8000fffe0ff */
[----:B--2---:R-:W-:-:S04]  /*0980*/  USHF.R.U32.HI UR11, URZ, UR16, UR11 ;  /* 0x00000010ff0b7299 */ /* 0x004fc8000801160b */
[----:B------:R-:W-:-:S04]  /*0990*/  UIADD3 UR11, UPT, UPT, -UR11, URZ, URZ ;  /* 0x000000ff0b0b7290 */ /* 0x000fc8000fffe1ff */
[----:B---3--:R-:W-:-:S06]  /*09a0*/  UIMAD UR5, UR11, UR5, UR18 ;  /* 0x000000050b0572a4 */ /* 0x008fcc000f8e0212 */
[----:B------:R-:W-:Y:S01]  /*09b0*/  IMAD.U32 R4, RZ, RZ, UR5 ;  /* 0x00000005ff047e24 */ /* 0x000fe2000f8e00ff */
[----:B------:R1:W2:Y:S01]  /*09c0*/  SHFL.IDX PT, R2, R18, 0x7, 0x1f ;  /* 0x00e01f0012027f89 */ /* 0x0002a200000e0000 */
[----:B------:R-:W-:Y:S05]  /*09d0*/  BRA.U UP0, `(.L_x_5) ;  /* 0x0000000500547547 */ /* 0x000fea000b800000 */
[----:B--2---:R-:W-:Y:S01]  /*09e0*/  SHF.R.S32.HI R17, RZ, 0x1f, R2 ;  /* 0x0000001fff117819 */ /* 0x004fe20000011402 */
[----:B------:R-:W2:Y:S01]  /*09f0*/  LDC R0, c[0x0][0x374] ;  /* 0x0000dd00ff007b82 */ /* 0x000ea20000000800 */
[----:B------:R-:W-:Y:S01]  /*0a00*/  IMAD.U32 R19, RZ, RZ, UR9 ;  /* 0x00000009ff137e24 */ /* 0x000fe2000f8e00ff */
[----:B------:R-:W-:Y:S01]  /*0a10*/  MOV R10, RZ ;  /* 0x000000ff000a7202 */ /* 0x000fe20000000f00 */
[----:B------:R-:W-:Y:S01]  /*0a20*/  IMAD.MOV.U32 R6, RZ, RZ, -0x1 ;  /* 0xffffffffff067424 */ /* 0x000fe200078e00ff */
[----:B------:R-:W-:Y:S02]  /*0a30*/  LEA.HI R17, R17, R2, RZ, 0x7 ;  /* 0x0000000211117211 */ /* 0x000fe400078f38ff */
[----:B------:R-:W-:Y:S02]  /*0a40*/  MOV R15, RZ ;  /* 0x000000ff000f7202 */ /* 0x000fe40000000f00 */
[----:B------:R-:W2:Y:S01]  /*0a50*/  LDC R7, c[0x0][0x370] ;  /* 0x0000dc00ff077b82 */ /* 0x000ea20000000800 */
[----:B------:R-:W-:-:S04]  /*0a60*/  LOP3.LUT R3, R17, 0xffffff80, RZ, 0xc0, !PT ;  /* 0xffffff8011037812 */ /* 0x000fc800078ec0ff */
[----:B------:R-:W-:-:S03]  /*0a70*/  ISETP.NE.AND P0, PT, R2, R3, PT ;  /* 0x000000030200720c */ /* 0x000fc60003f05270 */
[----:B------:R-:W3:Y:S01]  /*0a80*/  LDC R16, c[0x0][0x378] ;  /* 0x0000de00ff107b82 */ /* 0x000ee20000000800 */
[----:B------:R-:W-:-:S07]  /*0a90*/  ISETP.LT.AND P0, PT, R2, RZ, P0 ;  /* 0x000000ff0200720c */ /* 0x000fce0000701270 */
[----:B------:R-:W4:Y:S08]  /*0aa0*/  LDC R12, c[0x0][0x770] ;  /* 0x0001dc00ff0c7b82 */ /* 0x000f300000000800 */
[----:B------:R-:W1:Y:S01]  /*0ab0*/  LDC R11, c[0x0][0x76c] ;  /* 0x0001db00ff0b7b82 */ /* 0x000e620000000800 */
[----:B--2---:R-:W-:Y:S01]  /*0ac0*/  IMAD R7, R0, R7, RZ ;  /* 0x0000000700077224 */ /* 0x004fe200078e02ff */
[----:B------:R-:W-:-:S02]  /*0ad0*/  SHF.R.S32.HI R0, RZ, 0x7, R17 ;  /* 0x00000007ff007819 */ /* 0x000fc40000011411 */
[----:B------:R-:W-:-:S03]  /*0ae0*/  LEA.HI.SX32 R17, R17, 0xffffffff, 0x19 ;  /* 0xffffffff11117811 */ /* 0x000fc600078fcaff */
[----:B------:R-:W-:Y:S01]  /*0af0*/  @!P0 IMAD.MOV R17, RZ, RZ, R0 ;  /* 0x000000ffff118224 */ /* 0x000fe200078e0200 */
[----:B------:R-:W2:Y:S01]  /*0b00*/  LDC.64 R8, c[0x0][0x760] ;  /* 0x0001d800ff087b82 */ /* 0x000ea20000000a00 */
[----:B---3--:R-:W-:Y:S02]  /*0b10*/  IMAD R16, R7, R16, RZ ;  /* 0x0000001007107224 */ /* 0x008fe400078e02ff */
[----:B------:R-:W-:-:S05]  /*0b20*/  IMAD.MOV.U32 R0, RZ, RZ, 0x1 ;  /* 0x00000001ff007424 */ /* 0x000fca00078e00ff */
[----:B------:R-:W3:Y:S02]  /*0b30*/  LDC.64 R2, c[0x0][0x778] ;  /* 0x0001de00ff027b82 */ /* 0x000ee40000000a00 */
.L_x_10:
[----:B------:R-:W-:-:S13]  /*0b40*/  ISETP.GE.AND P0, PT, R4, R17, PT ;  /* 0x000000110400720c */ /* 0x000fda0003f06270 */
[----:B------:R-:W-:Y:S05]  /*0b50*/  @P0 BRA `(.L_x_6) ;  /* 0x0000000000940947 */ /* 0x000fea0003800000 */
[----:B------:R-:W-:-:S04]  /*0b60*/  SHF.L.U32 R7, R4, 0x7, RZ ;  /* 0x0000000704077819 */ /* 0x000fc800000006ff */
[----:B------:R-:W-:-:S13]  /*0b70*/  ISETP.GE.AND P0, PT, R7, R15, PT ;  /* 0x0000000f0700720c */ /* 0x000fda0003f06270 */
[----:B------:R-:W-:Y:S05]  /*0b80*/  @!P0 BRA `(.L_x_7) ;  /* 0x0000000000388947 */ /* 0x000fea0003800000 */
[----:B------:R-:W-:Y:S01]  /*0b90*/  VIADD R13, R6, 0x1 ;  /* 0x00000001060d7836 */ /* 0x000fe20000000000 */
[----:B------:R-:W-:-:S04]  /*0ba0*/  MOV R6, 0xffffffff ;  /* 0xffffffff00067802 */ /* 0x000fc80000000f00 */
[----:B------:R-:W-:-:S13]  /*0bb0*/  ISETP.GT.U32.AND P0, PT, R13, 0x1f, PT ;  /* 0x0000001f0d00780c */ /* 0x000fda0003f04070 */
[----:B------:R-:W-:Y:S05]  /*0bc0*/  @P0 BRA `(.L_x_8) ;  /* 0x0000000000240947 */ /* 0x000fea0003800000 */
[----:B------:R-:W-:Y:S01]  /*0bd0*/  ISETP.GT.AND P0, PT, R18, R7, PT ;  /* 0x000000071200720c */ /* 0x000fe20003f04270 */
[----:B------:R-:W-:-:S05]  /*0be0*/  IMAD.MOV.U32 R6, RZ, RZ, -0x1 ;  /* 0xffffffffff067424 */ /* 0x000fca00078e00ff */
[----:B------:R-:W-:-:S07]  /*0bf0*/  SHF.L.U32 R6, R6, R13, RZ ;  /* 0x0000000d06067219 */ /* 0x000fce00000006ff */
[----:B------:R-:W-:-:S04]  /*0c00*/  VOTE.ANY R7, PT, P0 ;  /* 0x0000000000077806 */ /* 0x000fc800000e0100 */
[----:B------:R-:W-:-:S05]  /*0c10*/  LOP3.LUT P0, R7, R7, RZ, R6, 0xa0, !PT ;  /* 0x000000ff07077212 */ /* 0x000fca000780a006 */
[----:B------:R-:W-:-:S05]  /*0c20*/  VIADD R6, R7, 0xffffffff ;  /* 0xffffffff07067836 */ /* 0x000fca0000000000 */
[----:B------:R-:W-:-:S04]  /*0c30*/  LOP3.LUT R7, R7, R6, RZ, 0xc, !PT ;  /* 0x0000000607077212 */ /* 0x000fc800078e0cff */
[----:B------:R-:W5:Y:S02]  /*0c40*/  POPC R6, R7 ;  /* 0x0000000700067309 */ /* 0x000f640000000000 */
[----:B-----5:R-:W-:-:S07]  /*0c50*/  SEL R6, R6, 0xffffffff, P0 ;  /* 0xffffffff06067807 */ /* 0x020fce0000000000 */
.L_x_8:
[----:B------:R4:W3:Y:S02]  /*0c60*/  SHFL.IDX PT, R15, R18, R6, 0x1f ;  /* 0x00001f06120f7589 */ /* 0x0008e400000e0000 */
.L_x_7:
[----:B------:R-:W5:Y:S01]  /*0c70*/  S2R R13, SR_CgaCtaId ;  /* 0x00000000000d7919 */ /* 0x000f620000008800 */
[----:B------:R-:W-:Y:S01]  /*0c80*/  MOV R14, 0x400 ;  /* 0x00000400000e7802 */ /* 0x000fe20000000f00 */
[----:B------:R-:W-:-:S03]  /*0c90*/  IMAD.U32 R21, R0, -0x80000000, RZ ;  /* 0x8000000000157824 */ /* 0x000fc600078e00ff */
[----:B-----5:R-:W-:-:S05]  /*0ca0*/  LEA R13, R13, R14, 0x18 ;  /* 0x0000000e0d0d7211 */ /* 0x020fca00078ec0ff */
[----:B------:R-:W-:-:S04]  /*0cb0*/  IMAD R14, R10, 0x8, R13 ;  /* 0x000000080a0e7824 */ /* 0x000fc800078e020d */
[----:B------:R-:W5:Y:S02]  /*0cc0*/  SYNCS.PHASECHK.TRANS64.TRYWAIT P0, [R14+URZ+0x90], R21 ;  /* 0x000090150e0075a7 */ /* 0x000f6400080011ff */
[----:B-----5:R-:W-:Y:S05]  /*0cd0*/  @!P0 BRA `(.L_x_9) ;  /* 0x0000004000488947 */ /* 0x020fea0003800000 */
.L_x_57:
[----:B------:R-:W-:Y:S01]  /*0ce0*/  ELECT P0, URZ, PT ;  /* 0x0000000000ff782f */ /* 0x000fe20003800000 */
[----:B------:R-:W-:-:S12]  /*0cf0*/  IMAD.MOV.U32 R7, RZ, RZ, 0x1 ;  /* 0x00000001ff077424 */ /* 0x000fd800078e00ff */
[C---:B------:R-:W-:Y:S02]  /*0d00*/  @P0 IMAD R13, R10.reuse, 0x10, R13 ;  /* 0x000000100a0d0824 */ /* 0x040fe400078e020d */
[----:B------:R-:W-:-:S03]  /*0d10*/  VIADD R10, R10, 0x1 ;  /* 0x000000010a0a7836 */ /* 0x000fc60000000000 */
[----:B------:R4:W-:Y:S02]  /*0d20*/  @P0 STS.128 [R13+0x36c10], R4 ;  /* 0x036c10040d000388 */ /* 0x0009e40000000c00 */
[----:B------:R-:W-:Y:S01]  /*0d30*/  ISETP.NE.AND P0, PT, R10, 0x2, PT ;  /* 0x000000020a00780c */ /* 0x000fe20003f05270 */
[----:B------:R5:W-:Y:S06]  /*0d40*/  MEMBAR.ALL.CTA ;  /* 0x0000000000007992 */ /* 0x000bec0000008000 */
[----:B-----5:R-:W5:Y:S01]  /*0d50*/  FENCE.VIEW.ASYNC.S ;  /* 0x00000000000073c6 */ /* 0x020f620000000000 */
[----:B----4-:R-:W-:-:S02]  /*0d60*/  SEL R21, RZ, 0x1, P0 ;  /* 0x00000001ff157807 */ /* 0x010fc40000000000 */
[----:B------:R-:W-:Y:S02]  /*0d70*/  SEL R10, R10, RZ, P0 ;  /* 0x000000ff0a0a7207 */ /* 0x000fe40000000000 */
[----:B------:R-:W-:Y:S01]  /*0d80*/  LOP3.LUT R0, R0, R21, RZ, 0x3c, !PT ;  /* 0x0000001500007212 */ /* 0x000fe200078e3cff */
[----:B-----5:R-:W-:Y:S06]  /*0d90*/  BAR.SYNC.DEFER_BLOCKING 0x4, 0x20 ;  /* 0x0100800000007b1d */ /* 0x020fec0000010000 */
[----:B------:R4:W-:Y:S02]  /*0da0*/  SYNCS.ARRIVE.TRANS64.ART0 RZ, [R14+URZ+0x80], R7 ;  /* 0x000080070eff79a7 */ /* 0x0009e400085000ff */
.L_x_6:
[----:B------:R-:W-:-:S04]  /*0db0*/  IMAD.IADD R19, R16, 0x1, R19 ;  /* 0x0000000110137824 */ /* 0x000fc800078e0213 */
[C---:B--2---:R-:W-:Y:S01]  /*0dc0*/  IMAD.HI.U32 R5, R19.reuse, R9, RZ ;  /* 0x0000000913057227 */ /* 0x044fe200078e00ff */
[----:B------:R-:W-:-:S03]  /*0dd0*/  ISETP.GE.AND P0, PT, R19, 0x400, PT ;  /* 0x000004001300780c */ /* 0x000fc60003f06270 */
[----:B------:R-:W-:-:S05]  /*0de0*/  IMAD.IADD R4, R19, 0x1, -R5 ;  /* 0x0000000113047824 */ /* 0x000fca00078e0a05 */
[----:B------:R-:W-:-:S04]  /*0df0*/  SHF.R.U32.HI R4, RZ, UR8, R4 ;  /* 0x00000008ff047c19 */ /* 0x000fc80008011604 */
[----:B------:R-:W-:-:S04]  /*0e00*/  IADD3 R4, PT, PT, R5, R4, RZ ;  /* 0x0000000405047210 */ /* 0x000fc80007ffe0ff */
[----:B----4-:R-:W-:-:S05]  /*0e10*/  SHF.R.U32.HI R14, RZ, UR10, R4 ;  /* 0x0000000aff0e7c19 */ /* 0x010fca0008011604 */
[----:B------:R-:W-:-:S04]  /*0e20*/  IMAD.MOV R14, RZ, RZ, -R14 ;  /* 0x000000ffff0e7224 */ /* 0x000fc800078e0a0e */
[----:B------:R-:W-:-:S04]  /*0e30*/  IMAD R14, R8, R14, R19 ;  /* 0x0000000e080e7224 */ /* 0x000fc800078e0213 */
[----:B---3--:R-:W-:-:S05]  /*0e40*/  IMAD.HI.U32 R5, R14, R3, RZ ;  /* 0x000000030e057227 */ /* 0x008fca00078e00ff */
[----:B------:R-:W-:-:S04]  /*0e50*/  IADD3 R4, PT, PT, R14, -R5, RZ ;  /* 0x800000050e047210 */ /* 0x000fc80007ffe0ff */
[----:B------:R-:W-:-:S05]  /*0e60*/  SHF.R.U32.HI R4, RZ, UR7, R4 ;  /* 0x00000007ff047c19 */ /* 0x000fca0008011604 */
[----:B------:R-:W-:-:S05]  /*0e70*/  IMAD.IADD R4, R5, 0x1, R4 ;  /* 0x0000000105047824 */ /* 0x000fca00078e0204 */
[----:B------:R-:W-:-:S05]  /*0e80*/  SHF.R.U32.HI R7, RZ, UR13, R4 ;  /* 0x0000000dff077c19 */ /* 0x000fca0008011604 */
[----:B------:R-:W-:-:S05]  /*0e90*/  IMAD.HI.U32 R5, R7, R12, RZ ;  /* 0x0000000c07057227 */ /* 0x000fca00078e00ff */
[----:B------:R-:W-:-:S04]  /*0ea0*/  IADD3 R4, PT, PT, R7, -R5, RZ ;  /* 0x8000000507047210 */ /* 0x000fc80007ffe0ff */
[----:B------:R-:W-:-:S05]  /*0eb0*/  SHF.R.U32.HI R4, RZ, UR17, R4 ;  /* 0x00000011ff047c19 */ /* 0x000fca0008011604 */
[----:B------:R-:W-:Y:S01]  /*0ec0*/  IMAD.IADD R4, R5, 0x1, R4 ;  /* 0x0000000105047824 */ /* 0x000fe200078e0204 */
[----:B------:R-:W-:-:S04]  /*0ed0*/  IADD3 R5, PT, PT, -R7, RZ, RZ ;  /* 0x000000ff07057210 */ /* 0x000fc80007ffe1ff */
[----:B------:R-:W-:Y:S01]  /*0ee0*/  SHF.R.U32.HI R4, RZ, UR16, R4 ;  /* 0x00000010ff047c19 */ /* 0x000fe20008011604 */
[----:B------:R-:W-:-:S03]  /*0ef0*/  IMAD R5, R2, R5, R14 ;  /* 0x0000000502057224 */ /* 0x000fc600078e020e */
[----:B------:R-:W-:-:S05]  /*0f00*/  IADD3 R4, PT, PT, -R4, RZ, RZ ;  /* 0x000000ff04047210 */ /* 0x000fca0007ffe1ff */
[----:B-1----:R-:W-:Y:S01]  /*0f10*/  IMAD R4, R11, R4, R7 ;  /* 0x000000040b047224 */ /* 0x002fe200078e0207 */
[----:B------:R-:W-:Y:S06]  /*0f20*/  @!P0 BRA `(.L_x_10) ;  /* 0xfffffffc00048947 */ /* 0x000fec000383ffff */
.L_x_5:
[----:B------:R-:W3:Y:S01]  /*0f30*/  S2R R3, SR_CgaCtaId ;  /* 0x0000000000037919 */ /* 0x000ee20000008800 */
[----:B--2---:R-:W-:Y:S01]  /*0f40*/  MOV R2, 0x400 ;  /* 0x0000040000027802 */ /* 0x004fe20000000f00 */
[----:B------:R-:W-:Y:S01]  /*0f50*/  IMAD.U32 R6, R0, -0x80000000, RZ ;  /* 0x8000000000067824 */ /* 0x000fe200078e00ff */
[C---:B------:R-:W-:Y:S01]  /*0f60*/  ISETP.NE.AND P0, PT, R10.reuse, 0x1, PT ;  /* 0x000000010a00780c */ /* 0x040fe20003f05270 */
[----:B------:R-:W-:-:S05]  /*0f70*/  VIADD R8, R10, 0x2 ;  /* 0x000000020a087836 */ /* 0x000fca0000000000 */
[----:B------:R-:W-:Y:S02]  /*0f80*/  SEL R8, R8, 0x1, P0 ;  /* 0x0000000108087807 */ /* 0x000fe40000000000 */
[----:B---3--:R-:W-:-:S05]  /*0f90*/  LEA R3, R3, R2, 0x18 ;  /* 0x0000000203037211 */ /* 0x008fca00078ec0ff */
[----:B------:R-:W-:-:S04]  /*0fa0*/  IMAD R2, R10, 0x8, R3 ;  /* 0x000000080a027824 */ /* 0x000fc800078e0203 */
[----:B------:R-:W2:Y:S02]  /*0fb0*/  SYNCS.PHASECHK.TRANS64.TRYWAIT P1, [R2+URZ+0x90], R6 ;  /* 0x00009006020075a7 */ /* 0x000ea400080211ff */
[----:B--2---:R-:W-:Y:S05]  /*0fc0*/  @!P1 BRA `(.L_x_11) ;  /* 0x0000003c00a49947 */ /* 0x004fea0003800000 */
.L_x_59:
[----:B------:R-:W-:Y:S02]  /*0fd0*/  ELECT P2, URZ, PT ;  /* 0x0000000000ff782f */ /* 0x000fe40003840000 */
[----:B------:R-:W-:Y:S01]  /*0fe0*/  ISETP.NE.AND P0, PT, R8, 0x2, PT ;  /* 0x000000020800780c */ /* 0x000fe20003f05270 */
[----:B--2---:R-:W-:-:S03]  /*0ff0*/  IMAD.MOV.U32 R7, RZ, RZ, RZ ;  /* 0x000000ffff077224 */ /* 0x004fc600078e00ff */
[----:B------:R-:W-:Y:S02]  /*1000*/  ISETP.EQ.XOR P1, PT, R10, 0x1, !P0 ;  /* 0x000000010a00780c */ /* 0x000fe40004722a70 */
[----:B------:R-:W-:Y:S02]  /*1010*/  SEL R8, R8, RZ, P0 ;  /* 0x000000ff08087207 */ /* 0x000fe40000000000 */
[----:B------:R-:W-:-:S03]  /*1020*/  SEL R9, RZ, 0x1, !P1 ;  /* 0x00000001ff097807 */ /* 0x000fc60004800000 */
[--C-:B------:R-:W-:Y:S01]  /*1030*/  IMAD R8, R8, 0x8, R3.reuse ;  /* 0x0000000808087824 */ /* 0x100fe200078e0203 */
[----:B------:R-:W-:Y:S01]  /*1040*/  LOP3.LUT R9, R0, R9, RZ, 0x3c, !PT ;  /* 0x0000000900097212 */ /* 0x000fe200078e3cff */
[----:B------:R-:W-:Y:S02]  /*1050*/  @P2 IMAD R10, R10, 0x10, R3 ;  /* 0x000000100a0a2824 */ /* 0x000fe400078e0203 */
[----:B------:R-:W-:Y:S02]  /*1060*/  @P2 IMAD.MOV.U32 R6, RZ, RZ, -0x1 ;  /* 0xffffffffff062424 */ /* 0x000fe400078e00ff */
[----:B------:R-:W-:Y:S02]  /*1070*/  IMAD.MOV.U32 R3, RZ, RZ, 0x1 ;  /* 0x00000001ff037424 */ /* 0x000fe400078e00ff */
[----:B------:R-:W-:Y:S01]  /*1080*/  IMAD.U32 R12, R9, -0x80000000, RZ ;  /* 0x80000000090c7824 */ /* 0x000fe200078e00ff */
[----:B------:R2:W-:Y:S01]  /*1090*/  @P2 STS.128 [R10+0x36c10], R4 ;  /* 0x036c10040a002388 */ /* 0x0005e20000000c00 */
[----:B------:R3:W-:Y:S06]  /*10a0*/  MEMBAR.ALL.CTA ;  /* 0x0000000000007992 */ /* 0x0007ec0000008000 */
[----:B---3--:R-:W3:Y:S02]  /*10b0*/  FENCE.VIEW.ASYNC.S ;  /* 0x00000000000073c6 */ /* 0x008ee40000000000 */
[----:B---3--:R-:W-:Y:S06]  /*10c0*/  BAR.SYNC.DEFER_BLOCKING 0x4, 0x20 ;  /* 0x0100800000007b1d */ /* 0x008fec0000010000 */
[----:B------:R2:W-:Y:S01]  /*10d0*/  SYNCS.ARRIVE.TRANS64.ART0 RZ, [R2+URZ+0x80], R3 ;  /* 0x0000800302ff79a7 */ /* 0x0005e200085000ff */
[----:B------:R-:W3:Y:S02]  /*10e0*/  SYNCS.PHASECHK.TRANS64.TRYWAIT P0, [R8+URZ+0x90], R12 ;  /* 0x0000900c080075a7 */ /* 0x000ee400080011ff */
[----:B--23--:R-:W-:Y:S05]  /*10f0*/  @!P0 BRA `(.L_x_12) ;  /* 0x0000003c00708947 */ /* 0x00cfea0003800000 */
.L_x_4:
[----:B------:R-:W-:-:S13]  /*1100*/  ISETP.NE.AND P0, PT, R76, 0x5, PT ;  /* 0x000000054c00780c */ /* 0x000fda0003f05270 */
[----:B------:R-:W-:Y:S05]  /*1110*/  @P0 BRA `(.L_x_13) ;  /* 0x0000000800040947 */ /* 0x000fea0003800000 */
[----:B------:R-:W3:Y:S01]  /*1120*/  S2UR UR23, SR_CgaCtaId ;  /* 0x00000000001779c3 */ /* 0x000ee20000008800 */
[----:B------:R-:W-:Y:S02]  /*1130*/  UMOV UR4, 0x400 ;  /* 0x0000040000047882 */ /* 0x000fe40000000000 */
[----:B---3--:R-:W-:-:S09]  /*1140*/  ULEA UR23, UR23, UR4, 0x18 ;  /* 0x0000000417177291 */ /* 0x008fd2000f8ec0ff */
[----:B------:R-:W3:Y:S02]  /*1150*/  SYNCS.PHASECHK.TRANS64.TRYWAIT P0, [UR23+0x80], RZ ;  /* 0x000080ffff0075a7 */ /* 0x000ee40008001117 */
[----:B---3--:R-:W-:Y:S05]  /*1160*/  @!P0 BRA `(.L_x_14) ;  /* 0x0000003c006c8947 */ /* 0x008fea0003800000 */
.L_x_62:
[----:B------:R-:W4:Y:S01]  /*1170*/  LDS.128 R4, [UR23+0x36c10] ;  /* 0x036c1017ff047984 */ /* 0x000f220008000c00 */
[----:B---3--:R-:W-:Y:S01]  /*1180*/  HFMA2 R0, -RZ, RZ, 0, 5.9604644775390625e-08 ;  /* 0x00000001ff007431 */ /* 0x008fe200000001ff */
[----:B------:R-:W-:Y:S01]  /*1190*/  UMOV UR30, 0x1 ;  /* 0x00000001001e7882 */ /* 0x000fe20000000000 */
[----:B------:R-:W-:Y:S01]  /*11a0*/  UMOV UR29, URZ ;  /* 0x000000ff001d7c82 */ /* 0x000fe20008000000 */
[----:B------:R3:W-:Y:S06]  /*11b0*/  MEMBAR.ALL.CTA ;  /* 0x0000000000007992 */ /* 0x0007ec0000008000 */
[----:B---3--:R-:W3:Y:S02]  /*11c0*/  FENCE.VIEW.ASYNC.S ;  /* 0x00000000000073c6 */ /* 0x008ee40000000000 */
[----:B---3--:R3:W-:Y:S01]  /*11d0*/  SYNCS.ARRIVE.TRANS64.ART0 RZ, [UR23+0x90], R0 ;  /* 0x00009000ffff79a7 */ /* 0x0087e20008500017 */
[----:B----4-:R-:W-:-:S13]  /*11e0*/  ISETP.NE.AND P0, PT, R7, 0x1, PT ;  /* 0x000000010700780c */ /* 0x010fda0003f05270 */
[----:B---3--:R-:W-:Y:S05]  /*11f0*/  @P0 BRA `(.L_x_15) ;  /* 0x00000004005c0947 */ /* 0x008fea0003800000 */
[----:B------:R-:W3:Y:S01]  /*1200*/  LDCU.64 UR4, c[0x0][0x348] ;  /* 0x00006900ff0477ac */ /* 0x000ee20008000a00 */
[----:B------:R-:W-:Y:S01]  /*1210*/  R2UR UR19, R4 ;  /* 0x00000000041372ca */ /* 0x000fe200000e0000 */
[----:B--2---:R-:W-:Y:S01]  /*1220*/  IMAD.MOV.U32 R8, RZ, RZ, 0x1 ;  /* 0x00000001ff087424 */ /* 0x004fe200078e00ff */
[----:B------:R-:W-:Y:S01]  /*1230*/  R2UR UR11, R5 ;  /* 0x00000000050b72ca */ /* 0x000fe200000e0000 */
[----:B------:R-:W-:Y:S01]  /*1240*/  IMAD.MOV.U32 R2, RZ, RZ, RZ ;  /* 0x000000ffff027224 */ /* 0x000fe200078e00ff */
[----:B------:R-:W-:Y:S01]  /*1250*/  R2UR UR28, R6 ;  /* 0x00000000061c72ca */ /* 0x000fe200000e0000 */
[----:B------:R-:W-:Y:S01]  /*1260*/  UMOV UR30, 0x1 ;  /* 0x00000001001e7882 */ /* 0x000fe20000000000 */
[----:B------:R-:W-:Y:S01]  /*1270*/  UMOV UR29, URZ ;  /* 0x000000ff001d7c82 */ /* 0x000fe20008000000 */
[----:B------:R-:W-:Y:S01]  /*1280*/  UMOV UR18, URZ ;  /* 0x000000ff00127c82 */ /* 0x000fe20008000000 */
[----:B------:R-:W-:Y:S01]  /*1290*/  UMOV UR10, URZ ;  /* 0x000000ff000a7c82 */ /* 0x000fe20008000000 */
[----:B---3--:R-:W-:-:S02]  /*12a0*/  UIADD3 UR38, UP3, UPT, UR4, 0x40, URZ ;  /* 0x0000004004267890 */ /* 0x008fc4000ff7e0ff */
[----:B------:R-:W-:Y:S02]  /*12b0*/  UIADD3 UR36, UP2, UPT, UR4, 0xc0, URZ ;  /* 0x000000c004247890 */ /* 0x000fe4000ff5e0ff */
[----:B------:R-:W-:Y:S02]  /*12c0*/  UIADD3 UR34, UP1, UPT, UR4, 0x140, URZ ;  /* 0x0000014004227890 */ /* 0x000fe4000ff3e0ff */
[----:B------:R-:W-:Y:S02]  /*12d0*/  UIADD3 UR32, UP0, UPT, UR4, 0x1c0, URZ ;  /* 0x000001c004207890 */ /* 0x000fe4000ff1e0ff */
[----:B------:R-:W-:Y:S02]  /*12e0*/  UIADD3.X UR39, UPT, UPT, URZ, UR5, URZ, UP3, !UPT ;  /* 0x00000005ff277290 */ /* 0x000fe40009ffe4ff */
[----:B------:R-:W-:Y:S02]  /*12f0*/  UIADD3.X UR37, UPT, UPT, URZ, UR5, URZ, UP2, !UPT ;  /* 0x00000005ff257290 */ /* 0x000fe400097fe4ff */
[----:B------:R-:W-:-:S02]  /*1300*/  UIADD3.X UR35, UPT, UPT, URZ, UR5, URZ, UP1, !UPT ;  /* 0x00000005ff237290 */ /* 0x000fc40008ffe4ff */
[----:B------:R-:W-:-:S12]  /*1310*/  UIADD3.X UR33, UPT, UPT, URZ, UR5, URZ, UP0, !UPT ;  /* 0x00000005ff217290 */ /* 0x000fd800087fe4ff */
.L_x_20:
[----:B------:R-:W-:Y:S01]  /*1320*/  USHF.L.U32 UR4, UR30, 0x1f, URZ ;  /* 0x0000001f1e047899 */ /* 0x000fe200080006ff */
[----:B------:R-:W-:Y:S01]  /*1330*/  HFMA2 R3, -RZ, RZ, 0, -6.103515625e-05 ;  /* 0x00008400ff037431 */ /* 0x000fe200000001ff */
[----:B------:R-:W-:Y:S02]  /*1340*/  ULEA UR5, UR29, UR23, 0x3 ;  /* 0x000000171d057291 */ /* 0x000fe4000f8e18ff */
[----:B------:R-:W-:Y:S02]  /*1350*/  USHF.L.U32 UR7, UR19, 0x7, URZ ;  /* 0x0000000713077899 */ /* 0x000fe400080006ff */
[----:B------:R-:W-:Y:S01]  /*1360*/  MOV R0, UR4 ;  /* 0x0000000400007c02 */ /* 0x000fe20008000f00 */
[----:B------:R-:W-:Y:S01]  /*1370*/  USHF.L.U32 UR27, UR11, 0x7, URZ ;  /* 0x000000070b1b7899 */ /* 0x000fe200080006ff */
[----:B------:R-:W-:-:S03]  /*1380*/  UMOV UR20, URZ ;  /* 0x000000ff00147c82 */ /* 0x000fc60008000000 */
[----:B---3--:R2:W3:Y:S08]  /*1390*/  SYNCS.PHASECHK.TRANS64.TRYWAIT P2, [UR5+0x30], R0 ;  /* 0x00003000ff0075a7 */ /* 0x0084f00008041105 */
.L_x_18:
[----:B----4-:R-:W-:Y:S02]  /*13a0*/  UIADD3 UR9, UPT, UPT, UR29, 0x1, URZ ;  /* 0x000000011d097890 */ /* 0x010fe4000fffe0ff */
[----:B------:R-:W-:Y:S02]  /*13b0*/  USHF.L.U32 UR6, UR20, 0x7, URZ ;  /* 0x0000000714067899 */ /* 0x000fe400080006ff */
[----:B------:R-:W-:Y:S02]  /*13c0*/  ULEA UR5, UR29, UR23, 0x3 ;  /* 0x000000171d057291 */ /* 0x000fe4000f8e18ff */
[----:B------:R-:W-:Y:S02]  /*13d0*/  ULEA UR24, UR29, UR23, 0xe ;  /* 0x000000171d187291 */ /* 0x000fe4000f8e70ff */
[----:B------:R-:W-:Y:S02]  /*13e0*/  UISETP.NE.AND UP1, UPT, UR9, 0x6, UPT ;  /* 0x000000060900788c */ /* 0x000fe4000bf25270 */
[----:B------:R-:W-:-:S02]  /*13f0*/  UIADD3 UR4, UPT, UPT, UR24, 0x5400, URZ ;  /* 0x0000540018047890 */ /* 0x000fc4000fffe0ff */
[----:B------:R-:W-:Y:S02]  /*1400*/  ULEA UR8, UR29, UR23, 0x9 ;  /* 0x000000171d087291 */ /* 0x000fe4000f8e48ff */
[----:B------:R-:W-:Y:S02]  /*1410*/  UIADD3 UR24, UPT, UPT, UR24, 0x1d400, URZ ;  /* 0x0001d40018187890 */ /* 0x000fe4000fffe0ff */
[----:B------:R-:W-:Y:S02]  /*1420*/  USEL UR21, URZ, 0x1, UP1 ;  /* 0x00000001ff157887 */ /* 0x000fe40008800000 */
[----:B------:R-:W-:Y:S01]  /*1430*/  UISETP.GT.U32.AND UP0, UPT, UR20, 0x1e, UPT ;  /* 0x0000001e1400788c */ /* 0x000fe2000bf04070 */
[----:B------:R-:W-:Y:S01]  /*1440*/  UMOV UR12, UR20 ;  /* 0x00000014000c7c82 */ /* 0x000fe20008000000 */
[----:B------:R-:W-:Y:S01]  /*1450*/  UMOV UR13, UR28 ;  /* 0x0000001c000d7c82 */ /* 0x000fe20008000000 */
[----:B------:R-:W-:Y:S01]  /*1460*/  UMOV UR25, UR5 ;  /* 0x0000000500197c82 */ /* 0x000fe20008000000 */
[----:B------:R-:W-:Y:S01]  /*1470*/  UMOV UR26, UR6 ;  /* 0x00000006001a7c82 */ /* 0x000fe20008000000 */
[----:B---3--:R-:W-:Y:S06]  /*1480*/  @P2 BRA `(.L_x_16) ;  /* 0x0000000000102947 */ /* 0x008fec0003800000 */
[----:B------:R-:W-:-:S06]  /*1490*/  USHF.L.U32 UR16, UR30, 0x1f, URZ ;  /* 0x0000001f1e107899 */ /* 0x000fcc00080006ff */
[----:B--2---:R-:W-:-:S04]  /*14a0*/  MOV R0, UR16 ;  /* 0x0000001000007c02 */ /* 0x004fc80008000f00 */
[----:B------:R-:W2:Y:S02]  /*14b0*/  SYNCS.PHASECHK.TRANS64.TRYWAIT P0, [UR5+0x30], R0 ;  /* 0x00003000ff0075a7 */ /* 0x000ea40008001105 */
[----:B--2---:R-:W-:Y:S05]  /*14c0*/  @!P0 BRA `(.L_x_17) ;  /* 0x0000003800ac8947 */ /* 0x004fea0003800000 */
.L_x_16:
[----:B------:R-:W-:Y:S02]  /*14d0*/  ELECT P1, URZ, PT ;  /* 0x0000000000ff782f */ /* 0x000fe40003820000 */
[----:B------:R-:W-:Y:S01]  /*14e0*/  PLOP3.LUT P0, PT, PT, PT, UP0, 0x80, 0x8 ;  /* 0x000000000008781c */ /* 0x000fe20003f0f008 */
[----:B------:R-:W-:Y:S01]  /*14f0*/  ULOP3.LUT UR30, UR30, UR21, URZ, 0x3c, !UPT ;  /* 0x000000151e1e7292 */ /* 0x000fe2000f8e3cff */
[----:B------:R-:W-:Y:S01]  /*1500*/  PLOP3.LUT P2, PT, PT, PT, PT, 0x80, 0x8 ;  /* 0x000000000008781c */ /* 0x000fe20003f4f070 */
[----:B------:R-:W-:Y:S02]  /*1510*/  USEL UR29, UR9, URZ, UP1 ;  /* 0x000000ff091d7287 */ /* 0x000fe40008800000 */
[----:B------:R-:W-:Y:S02]  /*1520*/  UIADD3 UR16, UPT, UPT, UR8, 0x35400, URZ ;  /* 0x0003540008107890 */ /* 0x000fe4000fffe0ff */
[----:B------:R-:W-:Y:S02]  /*1530*/  UIADD3 UR8, UPT, UPT, UR8, 0x36000, URZ ;  /* 0x0003600008087890 */ /* 0x000fe4000fffe0ff */
[----:B------:R-:W-:-:S02]  /*1540*/  @!UP0 USHF.L.U32 UR21, UR30, 0x1f, URZ ;  /* 0x0000001f1e158899 */ /* 0x000fc400080006ff */
[----:B------:R-:W-:Y:S01]  /*1550*/  @!UP0 ULEA UR22, UR29, UR23, 0x3 ;  /* 0x000000171d168291 */ /* 0x000fe2000f8e18ff */
[----:B------:R4:W-:Y:S01]  /*1560*/  @P1 SYNCS.ARRIVE.TRANS64 RZ, [UR5], R3 ;  /* 0x00000003ffff19a7 */ /* 0x0009e20008000005 */
[----:B------:R-:W-:Y:S01]  /*1570*/  UMOV UR17, UR5 ;  /* 0x0000000500117c82 */ /* 0x000fe20008000000 */
[----:B------:R-:W-:Y:S01]  /*1580*/  UTMALDG.2D [UR4], [UR38], desc[URZ] ;  /* 0x0000ff04260075b4 */ /* 0x000fe20008009000 */
[----:B--2---:R-:W-:Y:S01]  /*1590*/  IMAD.U32 R0, RZ, RZ, UR21 ;  /* 0x00000015ff007e24 */ /* 0x004fe2000f8e00ff */
[----:B------:R-:W-:Y:S01]  /*15a0*/  UMOV UR9, UR5 ;  /* 0x0000000500097c82 */ /* 0x000fe20008000000 */
[----:B------:R-:W-:-:S04]  /*15b0*/  UIADD3 UR21, UPT, UPT, UR20, 0x1, URZ ;  /* 0x0000000114157890 */ /* 0x000fc8000fffe0ff */
[----:B------:R-:W-:Y:S01]  /*15c0*/  UISETP.NE.AND UP0, UPT, UR21, 0x20, UPT ;  /* 0x000000201500788c */ /* 0x000fe2000bf05270 */
[----:B------:R-:W-:Y:S01]  /*15d0*/  UTMALDG.3D [UR24], [UR36], desc[URZ] ;  /* 0x0000ff18240075b4 */ /* 0x000fe20008011000 */
[----:B------:R2:W-:Y:S01]  /*15e0*/  UTMALDG.3D [UR16], [UR34], desc[URZ] ;  /* 0x0000ff10220075b4 */ /* 0x0005e20008011000 */
[----:B------:R4:W-:Y:S01]  /*15f0*/  UTMALDG.4D [UR8], [UR32], desc[URZ] ;  /* 0x0000ff08200075b4 */ /* 0x0009e20008019000 */
[----:B------:R4:W3:Y:S01]  /*1600*/  @!P0 SYNCS.PHASECHK.TRANS64.TRYWAIT P2, [UR22+0x30], R0 ;  /* 0x00003000ff0085a7 */ /* 0x0008e20008041116 */
[----:B--2---:R-:W-:-:S04]  /*1610*/  UMOV UR20, UR21 ;  /* 0x0000001500147c82 */ /* 0x004fc80008000000 */
[----:B------:R-:W-:Y:S05]  /*1620*/  BRA.U UP0, `(.L_x_18) ;  /* 0xfffffffd005c7547 */ /* 0x000fea000b83ffff */
[----:B----4-:R-:W-:Y:S02]  /*1630*/  LEA R3, R8, UR23, 0x3 ;  /* 0x0000001708037c11 */ /* 0x010fe4000f8e18ff */
[----:B------:R-:W-:-:S04]  /*1640*/  SHF.L.U32 R4, R2, 0x1f, RZ ;  /* 0x0000001f02047819 */ /* 0x000fc800000006ff */
[----:B------:R-:W2:Y:S02]  /*1650*/  SYNCS.PHASECHK.TRANS64.TRYWAIT P0, [R3+URZ+0x80], R4 ;  /* 0x00008004030075a7 */ /* 0x000ea400080011ff */
[----:B--2---:R-:W-:Y:S05]  /*1660*/  @!P0 BRA `(.L_x_19) ;  /* 0x0000003800648947 */ /* 0x004fea0003800000 */
.L_x_65:
[C---:B------:R-:W-:Y:S01]  /*1670*/  LEA R4, R8.reuse, UR23, 0x4 ;  /* 0x0000001708047c11 */ /* 0x040fe2000f8e20ff */
[----:B------:R-:W-:Y:S02]  /*1680*/  VIADD R8, R8, 0x1 ;  /* 0x0000000108087836 */ /* 0x000fe40000000000 */
[----:B------:R-:W-:-:S03]  /*1690*/  IMAD.MOV.U32 R0, RZ, RZ, 0x1 ;  /* 0x00000001ff007424 */ /* 0x000fc600078e00ff */
[----:B--2---:R-:W2:Y:S01]  /*16a0*/  LDS.128 R4, [R4+0x36c10] ;  /* 0x036c100004047984 */ /* 0x004ea20000000c00 */
[C---:B------:R-:W-:Y:S01]  /*16b0*/  ISETP.NE.AND P1, PT, R8.reuse, 0x2, PT ;  /* 0x000000020800780c */ /* 0x040fe20003f25270 */
[----:B------:R4:W-:Y:S06]  /*16c0*/  MEMBAR.ALL.CTA ;  /* 0x0000000000007992 */ /* 0x0009ec0000008000 */
[----:B----4-:R-:W4:Y:S01]  /*16d0*/  FENCE.VIEW.ASYNC.S ;  /* 0x00000000000073c6 */ /* 0x010f220000000000 */
[----:B------:R-:W-:Y:S01]  /*16e0*/  SEL R8, R8, RZ, P1 ;  /* 0x000000ff08087207 */ /* 0x000fe20000800000 */
[----:B----4-:R4:W-:Y:S01]  /*16f0*/  SYNCS.ARRIVE.TRANS64.ART0 RZ, [R3+URZ+0x90], R0 ;  /* 0x0000900003ff79a7 */ /* 0x0109e200085000ff */
[----:B--2---:R-:W-:-:S02]  /*1700*/  ISETP.NE.AND P0, PT, R7, 0x1, PT ;  /* 0x000000010700780c */ /* 0x004fc40003f05270 */
[----:B------:R-:W-:Y:S02]  /*1710*/  R2UR UR19, R4 ;  /* 0x00000000041372ca */ /* 0x000fe400000e0000 */
[----:B------:R-:W-:Y:S02]  /*1720*/  R2UR UR11, R5 ;  /* 0x00000000050b72ca */ /* 0x000fe400000e0000 */
[----:B------:R-:W-:Y:S02]  /*1730*/  R2UR UR28, R6 ;  /* 0x00000000061c72ca */ /* 0x000fe400000e0000 */
[----:B----4-:R-:W-:-:S04]  /*1740*/  SEL R3, RZ, 0x1, P1 ;  /* 0x00000001ff037807 */ /* 0x010fc80000800000 */
[----:B------:R-:W-:Y:S01]  /*1750*/  LOP3.LUT R2, R2, R3, RZ, 0x3c, !PT ;  /* 0x0000000302027212 */ /* 0x000fe200078e3cff */
[----:B------:R-:W-:Y:S08]  /*1760*/  @!P0 BRA `(.L_x_20) ;  /* 0xfffffff800ec8947 */ /* 0x000ff0000383ffff */
.L_x_15:
[----:B------:R-:W-:Y:S02]  /*1770*/  UIADD3 UR4, UPT, UPT, UR29, 0x2, URZ ;  /* 0x000000021d047890 */ /* 0x000fe4000fffe0ff */
[----:B------:R-:W-:-:S04]  /*1780*/  UISETP.NE.AND UP0, UPT, UR29, 0x5, UPT ;  /* 0x000000051d00788c */ /* 0x000fc8000bf05270 */
[----:B------:R-:W-:-:S04]  /*1790*/  USEL UR4, UR4, 0x1, UP0 ;  /* 0x0000000104047887 */ /* 0x000fc80008000000 */
[----:B------:R-:W-:Y:S02]  /*17a0*/  UIADD3 UR5, UPT, UPT, UR4, 0x1, URZ ;  /* 0x0000000104057890 */ /* 0x000fe4000fffe0ff */
[----:B------:R-:W-:-:S04]  /*17b0*/  UISETP.NE.AND UP1, UPT, UR4, 0x6, UPT ;  /* 0x000000060400788c */ /* 0x000fc8000bf25270 */
[----:B------:R-:W-:Y:S02]  /*17c0*/  USEL UR5, UR5, 0x1, UP1 ;  /* 0x0000000105057887 */ /* 0x000fe40008800000 */
[----:B------:R-:W-:Y:S02]  /*17d0*/  UISETP.EQ.XOR UP1, UPT, UR29, 0x5, !UP1 ;  /* 0x000000051d00788c */ /* 0x000fe4000cf22a70 */
[----:B------:R-:W-:Y:S02]  /*17e0*/  UIADD3 UR4, UPT, UPT, UR5, 0x1, URZ ;  /* 0x0000000105047890 */ /* 0x000fe4000fffe0ff */
[----:B------:R-:W-:Y:S02]  /*17f0*/  UISETP.NE.AND UP0, UPT, UR5, 0x6, UPT ;  /* 0x000000060500788c */ /* 0x000fe4000bf05270 */
[----:B------:R-:W-:Y:S02]  /*1800*/  UISETP.EQ.XOR UP1, UPT, UR5, 0x6, UP1 ;  /* 0x000000060500788c */ /* 0x000fe40008f22a70 */
[----:B------:R-:W-:-:S04]  /*1810*/  USEL UR4, UR4, 0x1, UP0 ;  /* 0x0000000104047887 */ /* 0x000fc80008000000 */
[----:B------:R-:W-:Y:S02]  /*1820*/  UIADD3 UR5, UPT, UPT, UR4, 0x1, URZ ;  /* 0x0000000104057890 */ /* 0x000fe4000fffe0ff */
[----:B------:R-:W-:Y:S02]  /*1830*/  UISETP.NE.AND UP0, UPT, UR4, 0x6, UPT ;  /* 0x000000060400788c */ /* 0x000fe4000bf05270 */
[----:B------:R-:W-:Y:S02]  /*1840*/  UISETP.EQ.XOR UP1, UPT, UR4, 0x6, UP1 ;  /* 0x000000060400788c */ /* 0x000fe40008f22a70 */
[----:B------:R-:W-:-:S04]  /*1850*/  USEL UR5, UR5, 0x1, UP0 ;  /* 0x0000000105057887 */ /* 0x000fc80008000000 */
[----:B------:R-:W-:Y:S02]  /*1860*/  UISETP.EQ.XOR UP1, UPT, UR5, 0x6, UP1 ;  /* 0x000000060500788c */ /* 0x000fe40008f22a70 */
[----:B------:R-:W-:Y:S02]  /*1870*/  UISETP.NE.AND UP0, UPT, UR5, 0x6, UPT ;  /* 0x000000060500788c */ /* 0x000fe4000bf05270 */
[----:B------:R-:W-:Y:S02]  /*1880*/  USEL UR4, URZ, 0x1, !UP1 ;  /* 0x00000001ff047887 */ /* 0x000fe4000c800000 */
[----:B------:R-:W-:Y:S02]  /*1890*/  USEL UR5, UR5, URZ, UP0 ;  /* 0x000000ff05057287 */ /* 0x000fe40008000000 */
[----:B------:R-:W-:Y:S02]  /*18a0*/  ULOP3.LUT UR4, UR30, UR4, URZ, 0x3c, !UPT ;  /* 0x000000041e047292 */ /* 0x000fe4000f8e3cff */
[----:B------:R-:W-:-:S02]  /*18b0*/  ULEA UR5, UR5, UR23, 0x3 ;  /* 0x0000001705057291 */ /* 0x000fc4000f8e18ff */
[----:B------:R-:W-:-:S06]  /*18c0*/  USHF.L.U32 UR4, UR4, 0x1f, URZ ;  /* 0x0000001f04047899 */ /* 0x000fcc00080006ff */
[----:B------:R-:W-:-:S04]  /*18d0*/  MOV R0, UR4 ;  /* 0x0000000400007c02 */ /* 0x000fc80008000f00 */
[----:B------:R-:W4:Y:S02]  /*18e0*/  SYNCS.PHASECHK.TRANS64.TRYWAIT P0, [UR5+0x30], R0 ;  /* 0x00003000ff0075a7 */ /* 0x000f240008001105 */
[----:B----4-:R-:W-:Y:S05]  /*18f0*/  @!P0 BRA `(.L_x_21) ;  /* 0x0000003400d88947 */ /* 0x010fea0003800000 */
.L_x_67:
[----:B------:R-:W-:-:S13]  /*1900*/  ELECT P0, URZ, PT ;  /* 0x0000000000ff782f */ /* 0x000fda0003800000 */
[----:B----4-:R-:W-:-:S04]  /*1910*/  @P0 MOV R0, 0x8400 ;  /* 0x0000840000000802 */ /* 0x010fc80000000f00 */
[----:B------:R4:W-:Y:S03]  /*1920*/  @P0 SYNCS.ARRIVE.TRANS64 RZ, [UR5], R0 ;  /* 0x00000000ffff09a7 */ /* 0x0009e60008000005 */
.L_x_13:
[----:B------:R-:W-:-:S13]  /*1930*/  ISETP.NE.AND P0, PT, R76, 0x4, PT ;  /* 0x000000044c00780c */ /* 0x000fda0003f05270 */
[----:B------:R-:W-:Y:S05]  /*1940*/  @P0 BRA `(.L_x_22) ;  /* 0x0000000800e40947 */ /* 0x000fea0003800000 */
[----:B------:R-:W5:Y:S08]  /*1950*/  S2UR UR12, SR_CgaCtaId ;  /* 0x00000000000c79c3 */ /* 0x000f700000008800 */
[----:B------:R-:W-:Y:S06]  /*1960*/  BAR.SYNC.DEFER_BLOCKING 0x3, 0xa0 ;  /* 0x00c2800000007b1d */ /* 0x000fec0000010000 */
[----:B------:R-:W-:-:S02]  /*1970*/  UMOV UR4, 0x400 ;  /* 0x0000040000047882 */ /* 0x000fc40000000000 */
[----:B-----5:R-:W-:-:S09]  /*1980*/  ULEA UR12, UR12, UR4, 0x18 ;  /* 0x000000040c0c7291 */ /* 0x020fd2000f8ec0ff */
[----:B----4-:R-:W4:Y:S01]  /*1990*/  LDS R0, [UR12+0xa8] ;  /* 0x0000a80cff007984 */ /* 0x010f220008000800 */
[----:B------:R-:W5:Y:S02]  /*19a0*/  SYNCS.PHASECHK.TRANS64.TRYWAIT P0, [UR12+0x80], RZ ;  /* 0x000080ffff0075a7 */ /* 0x000f64000800110c */
[----:B----45:R-:W-:Y:S05]  /*19b0*/  @!P0 BRA `(.L_x_23) ;  /* 0x0000003400c88947 */ /* 0x030fea0003800000 */
.L_x_69:
[----:B------:R-:W5:Y:S01]  /*19c0*/  LDS R3, [UR12+0x36c1c] ;  /* 0x036c1c0cff037984 */ /* 0x000f620008000800 */
[----:B----4-:R-:W-:Y:S01]  /*19d0*/  IMAD.MOV.U32 R2, RZ, RZ, 0x1 ;  /* 0x00000001ff027424 */ /* 0x010fe200078e00ff */
[----:B------:R-:W-:Y:S01]  /*19e0*/  R2UR UR32, R0 ;  /* 0x00000000002072ca */ /* 0x000fe200000e0000 */
[----:B------:R-:W-:Y:S01]  /*19f0*/  HFMA2 R0, -RZ, RZ, 0, 5.9604644775390625e-08 ;  /* 0x00000001ff007431 */ /* 0x000fe200000001ff */
[----:B------:R4:W-:Y:S06]  /*1a00*/  MEMBAR.ALL.CTA ;  /* 0x0000000000007992 */ /* 0x0009ec0000008000 */
[----:B----4-:R-:W4:Y:S01]  /*1a10*/  FENCE.VIEW.ASYNC.S ;  /* 0x00000000000073c6 */ /* 0x010f220000000000 */
[----:B------:R-:W-:Y:S01]  /*1a20*/  IMAD.MOV.U32 R6, RZ, RZ, 0x1 ;  /* 0x00000001ff067424 */ /* 0x000fe200078e00ff */
[----:B----4-:R4:W-:Y:S01]  /*1a30*/  SYNCS.ARRIVE.TRANS64.ART0 RZ, [UR12+0x90], R2 ;  /* 0x00009002ffff79a7 */ /* 0x0109e2000850000c */
[----:B-----5:R-:W-:-:S13]  /*1a40*/  ISETP.NE.AND P0, PT, R3, 0x1, PT ;  /* 0x000000010300780c */ /* 0x020fda0003f05270 */
[----:B----4-:R-:W-:Y:S05]  /*1a50*/  @P0 BRA `(.L_x_24) ;  /* 0x0000000800700947 */ /* 0x010fea0003800000 */
[----:B------:R-:W-:Y:S01]  /*1a60*/  UIADD3 UR10, UPT, UPT, UR32, 0x100, URZ ;  /* 0x00000100200a7890 */ /* 0x000fe2000fffe0ff */
[----:B------:R-:W-:Y:S01]  /*1a70*/  MOV R5, 0x1 ;  /* 0x0000000100057802 */ /* 0x000fe20000000f00 */
[----:B------:R-:W-:Y:S01]  /*1a80*/  UIADD3 UR8, UPT, UPT, UR32, 0x40000100, URZ ;  /* 0x4000010020087890 */ /* 0x000fe2000fffe0ff */
[----:B------:R-:W-:Y:S01]  /*1a90*/  MOV R4, RZ ;  /* 0x000000ff00047202 */ /* 0x000fe20000000f00 */
[----:B------:R-:W-:Y:S01]  /*1aa0*/  UIADD3 UR6, UPT, UPT, UR32, -0x7fffff00, URZ ;  /* 0x8000010020067890 */ /* 0x000fe2000fffe0ff */
[----:B------:R-:W-:Y:S01]  /*1ab0*/  MOV R6, 0x1 ;  /* 0x0000000100067802 */ /* 0x000fe20000000f00 */
[----:B------:R-:W-:Y:S02]  /*1ac0*/  UIADD3 UR4, UPT, UPT, UR32, -0x3fffff00, URZ ;  /* 0xc000010020047890 */ /* 0x000fe4000fffe0ff */
[----:B------:R-:W-:Y:S02]  /*1ad0*/  UIADD3 UR11, UPT, UPT, UR32, 0x110, URZ ;  /* 0x00000110200b7890 */ /* 0x000fe4000fffe0ff */
[----:B------:R-:W-:-:S02]  /*1ae0*/  UIADD3 UR9, UPT, UPT, UR32, 0x40000110, URZ ;  /* 0x4000011020097890 */ /* 0x000fc4000fffe0ff */
[----:B------:R-:W-:Y:S02]  /*1af0*/  UIADD3 UR7, UPT, UPT, UR32, -0x7ffffef0, URZ ;  /* 0x8000011020077890 */ /* 0x000fe4000fffe0ff */
[----:B------:R-:W-:Y:S02]  /*1b00*/  USHF.R.U32.HI UR18, URZ, 0x1, UR10 ;  /* 0x00000001ff127899 */ /* 0x000fe4000801160a */
[----:B------:R-:W-:Y:S02]  /*1b10*/  USHF.R.U32.HI UR17, URZ, 0x1, UR8 ;  /* 0x00000001ff117899 */ /* 0x000fe40008011608 */
[----:B------:R-:W-:Y:S01]  /*1b20*/  USHF.R.U32.HI UR16, URZ, 0x1, UR6 ;  /* 0x00000001ff107899 */ /* 0x000fe20008011606 */
[----:B------:R-:W-:Y:S01]  /*1b30*/  UMOV UR34, 0x8a02000 ;  /* 0x08a0200000227882 */ /* 0x000fe20000000000 */
[----:B------:R-:W-:Y:S02]  /*1b40*/  UIADD3 UR5, UPT, UPT, UR32, -0x3ffffef0, URZ ;  /* 0xc000011020057890 */ /* 0x000fe4000fffe0ff */
[----:B------:R-:W-:-:S02]  /*1b50*/  USHF.R.U32.HI UR13, URZ, 0x1, UR4 ;  /* 0x00000001ff0d7899 */ /* 0x000fc40008011604 */
[----:B------:R-:W-:Y:S02]  /*1b60*/  UIADD3 UR19, UPT, UPT, UR12, 0x36000, URZ ;  /* 0x000360000c137890 */ /* 0x000fe4000fffe0ff */
[----:B------:R-:W-:Y:S02]  /*1b70*/  UIADD3 UR20, UPT, UPT, UR12, 0x35400, URZ ;  /* 0x000354000c147890 */ /* 0x000fe4000fffe0ff */
[----:B------:R-:W-:Y:S02]  /*1b80*/  UIADD3 UR21, UPT, UPT, UR12, 0x5400, URZ ;  /* 0x000054000c157890 */ /* 0x000fe4000fffe0ff */
[----:B------:R-:W-:Y:S02]  /*1b90*/  UIADD3 UR22, UPT, UPT, UR12, 0x1d400, URZ ;  /* 0x0001d4000c167890 */ /* 0x000fe4000fffe0ff */
[----:B------:R-:W-:Y:S02]  /*1ba0*/  USEL UR23, URZ, 0x4000, UP6 ;  /* 0x00004000ff177887 */ /* 0x000fe4000b000000 */
[----:B------:R-:W-:-:S02]  /*1bb0*/  USHF.R.U32.HI UR46, URZ, 0x1a, UR11 ;  /* 0x0000001aff2e7899 */ /* 0x000fc4000801160b */
[----:B------:R-:W-:Y:S02]  /*1bc0*/  USHF.R.U32.HI UR40, URZ, 0x1a, UR9 ;  /* 0x0000001aff287899 */ /* 0x000fe40008011609 */
[----:B------:R-:W-:Y:S02]  /*1bd0*/  USHF.R.U32.HI UR36, URZ, 0x1a, UR7 ;  /* 0x0000001aff247899 */ /* 0x000fe40008011607 */
[----:B------:R-:W-:Y:S02]  /*1be0*/  USEL UR34, UR34, 0x8a00000, !UP5 ;  /* 0x08a0000022227887 */ /* 0x000fe4000e800000 */
[----:B------:R-:W-:Y:S02]  /*1bf0*/  ULOP3.LUT UR18, UR18, 0x60000000, URZ, 0xc0, !UPT ;  /* 0x6000000012127892 */ /* 0x000fe4000f8ec0ff */
[----:B------:R-:W-:Y:S02]  /*1c00*/  ULOP3.LUT UR17, UR17, 0x60000000, URZ, 0xc0, !UPT ;  /* 0x6000000011117892 */ /* 0x000fe4000f8ec0ff */
[----:B------:R-:W-:-:S02]  /*1c10*/  ULOP3.LUT UR16, UR16, 0x60000000, URZ, 0xc0, !UPT ;  /* 0x6000000010107892 */ /* 0x000fc4000f8ec0ff */
[----:B------:R-:W-:Y:S02]  /*1c20*/  USHF.R.U32.HI UR35, URZ, 0x1a, UR5 ;  /* 0x0000001aff237899 */ /* 0x000fe40008011605 */
[----:B------:R-:W-:Y:S02]  /*1c30*/  ULOP3.LUT UR13, UR13, 0x60000000, URZ, 0xc0, !UPT ;  /* 0x600000000d0d7892 */ /* 0x000fe4000f8ec0ff */
[----:B------:R-:W-:Y:S02]  /*1c40*/  USHF.R.U32.HI UR19, URZ, 0x4, UR19 ;  /* 0x00000004ff137899 */ /* 0x000fe40008011613 */
[----:B------:R-:W-:Y:S02]  /*1c50*/  USHF.R.U32.HI UR20, URZ, 0x4, UR20 ;  /* 0x00000004ff147899 */ /* 0x000fe40008011614 */
[----:B------:R-:W-:Y:S02]  /*1c60*/  USHF.R.U32.HI UR21, URZ, 0x4, UR21 ;  /* 0x00000004ff157899 */ /* 0x000fe40008011615 */
[----:B------:R-:W-:-:S02]  /*1c70*/  USHF.R.U32.HI UR22, URZ, 0x4, UR22 ;  /* 0x00000004ff167899 */ /* 0x000fc40008011616 */
[----:B------:R-:W-:Y:S02]  /*1c80*/  UIADD3 UR34, UPT, UPT, UR23, UR34, URZ ;  /* 0x0000002217227290 */ /* 0x000fe4000fffe0ff */
[----:B------:R-:W-:Y:S02]  /*1c90*/  ULOP3.LUT UR46, UR18, 0x30, UR46, 0xf8, !UPT ;  /* 0x00000030122e7892 */ /* 0x000fe4000f8ef82e */
[----:B------:R-:W-:Y:S02]  /*1ca0*/  ULOP3.LUT UR40, UR17, 0x30, UR40, 0xf8, !UPT ;  /* 0x0000003011287892 */ /* 0x000fe4000f8ef828 */
[----:B------:R-:W-:Y:S02]  /*1cb0*/  ULOP3.LUT UR36, UR16, 0x30, UR36, 0xf8, !UPT ;  /* 0x0000003010247892 */ /* 0x000fe4000f8ef824 */
[----:B------:R-:W-:Y:S02]  /*1cc0*/  ULOP3.LUT UR35, UR13, 0x30, UR35, 0xf8, !UPT ;  /* 0x000000300d237892 */ /* 0x000fe4000f8ef823 */
[----:B------:R-:W-:-:S02]  /*1cd0*/  ULOP3.LUT UR19, UR19, 0x3fc0, URZ, 0xc0, !UPT ;  /* 0x00003fc013137892 */ /* 0x000fc4000f8ec0ff */
[----:B------:R-:W-:Y:S02]  /*1ce0*/  ULOP3.LUT UR20, UR20, 0x3fc0, URZ, 0xc0, !UPT ;  /* 0x00003fc014147892 */ /* 0x000fe4000f8ec0ff */
[----:B------:R-:W-:Y:S02]  /*1cf0*/  ULOP3.LUT UR21, UR21, 0x3fc0, URZ, 0xc0, !UPT ;  /* 0x00003fc015157892 */ /* 0x000fe4000f8ec0ff */
[----:B------:R-:W-:Y:S02]  /*1d00*/  ULOP3.LUT UR22, UR22, 0x3fc0, URZ, 0xc0, !UPT ;  /* 0x00003fc016167892 */ /* 0x000fe4000f8ec0ff */
[----:B------:R-:W-:Y:S02]  /*1d10*/  ULOP3.LUT UR47, UR46, UR34, URZ, 0xfc, !UPT ;  /* 0x000000222e2f7292 */ /* 0x000fe4000f8efcff */
[----:B------:R-:W-:Y:S02]  /*1d20*/  ULOP3.LUT UR41, UR40, UR34, URZ, 0xfc, !UPT ;  /* 0x0000002228297292 */ /* 0x000fe4000f8efcff */
[----:B------:R-:W-:-:S02]  /*1d30*/  ULOP3.LUT UR37, UR36, UR34, URZ, 0xfc, !UPT ;  /* 0x0000002224257292 */ /* 0x000fc4000f8efcff */
[----:B------:R-:W-:Y:S02]  /*1d40*/  ULOP3.LUT UR35, UR35, UR34, URZ, 0xfc, !UPT ;  /* 0x0000002223237292 */ /* 0x000fe4000f8efcff */
[----:B------:R-:W-:Y:S02]  /*1d50*/  ULOP3.LUT UR19, UR19, 0x10000, URZ, 0xfc, !UPT ;  /* 0x0001000013137892 */ /* 0x000fe4000f8efcff */
[----:B------:R-:W-:Y:S02]  /*1d60*/  ULOP3.LUT UR20, UR20, 0x10000, URZ, 0xfc, !UPT ;  /* 0x0001000014147892 */ /* 0x000fe4000f8efcff */
[----:B------:R-:W-:Y:S02]  /*1d70*/  ULOP3.LUT UR21, UR21, 0x10000, URZ, 0xfc, !UPT ;  /* 0x0001000015157892 */ /* 0x000fe4000f8efcff */
[----:B------:R-:W-:Y:S01]  /*1d80*/  ULOP3.LUT UR22, UR22, 0x10000, URZ, 0xfc, !UPT ;  /* 0x0001000016167892 */ /* 0x000fe2000f8efcff */
[----:B------:R-:W-:Y:S01]  /*1d90*/  UMOV UR31, URZ ;  /* 0x000000ff001f7c82 */ /* 0x000fe20008000000 */
[----:B------:R-:W-:Y:S01]  /*1da0*/  UMOV UR30, URZ ;  /* 0x000000ff001e7c82 */ /* 0x000fe20008000000 */
[----:B------:R-:W-:Y:S01]  /*1db0*/  UMOV UR29, URZ ;  /* 0x000000ff001d7c82 */ /* 0x000fe20008000000 */
[----:B------:R-:W-:Y:S01]  /*1dc0*/  UMOV UR46, URZ ;  /* 0x000000ff002e7c82 */ /* 0x000fe20008000000 */
[----:B------:R-:W-:Y:S01]  /*1dd0*/  UMOV UR40, URZ ;  /* 0x000000ff00287c82 */ /* 0x000fe20008000000 */
[----:B------:R-:W-:Y:S01]  /*1de0*/  UMOV UR36, URZ ;  /* 0x000000ff00247c82 */ /* 0x000fe20008000000 */
[----:B------:R-:W-:-:S05]  /*1df0*/  UMOV UR34, URZ ;  /* 0x000000ff00227c82 */ /* 0x000fca0008000000 */
.L_x_31:
[----:B------:R-:W-:Y:S01]  /*1e00*/  USHF.L.U32 UR13, UR30, 0x1f, URZ ;  /* 0x0000001f1e0d7899 */ /* 0x000fe200080006ff */
[----:B------:R-:W-:Y:S01]  /*1e10*/  SHF.L.U32 R2, R6, 0x1f, RZ ;  /* 0x0000001f06027819 */ /* 0x000fe200000006ff */
[----:B------:R-:W-:Y:S02]  /*1e20*/  ULEA UR16, UR29, UR12, 0x3 ;  /* 0x0000000c1d107291 */ /* 0x000fe4000f8e18ff */
[----:B------:R-:W-:Y:S02]  /*1e30*/  ULEA UR18, UR31, UR12, 0x3 ;  /* 0x0000000c1f127291 */ /* 0x000fe4000f8e18ff */
[----:B------:R-:W-:Y:S01]  /*1e40*/  MOV R0, UR13 ;  /* 0x0000000d00007c02 */ /* 0x000fe20008000f00 */
[----:B------:R-:W-:Y:S02]  /*1e50*/  ULEA UR17, UR31, UR32, 0x7 ;  /* 0x000000201f117291 */ /* 0x000fe4000f8e38ff */
[----:B------:R-:W-:Y:S02]  /*1e60*/  UPLOP3.LUT UP2, UPT, UPT, UPT, UPT, 0x40, 0x4 ;  /* 0x000000000004789c */ /* 0x000fe40003f4e870 */
[----:B------:R4:W2:Y:S02]  /*1e70*/  SYNCS.PHASECHK.TRANS64.TRYWAIT P1, [UR16], R0 ;  /* 0x00000000ff0075a7 */ /* 0x0008a40008021110 */
[----:B------:R-:W5:Y:S02]  /*1e80*/  SYNCS.PHASECHK.TRANS64.TRYWAIT P0, [UR18+0x70], R2 ;  /* 0x00007002ff0075a7 */ /* 0x000f640008001112 */
[----:B--2-45:R-:W-:Y:S05]  /*1e90*/  @P0 BRA `(.L_x_25) ;  /* 0x0000000000080947 */ /* 0x034fea0003800000 */
[----:B------:R-:W2:Y:S02]  /*1ea0*/  SYNCS.PHASECHK.TRANS64.TRYWAIT P0, [UR18+0x70], R2 ;  /* 0x00007002ff0075a7 */ /* 0x000ea40008001112 */
[----:B--2---:R-:W-:Y:S05]  /*1eb0*/  @!P0 BRA `(.L_x_26) ;  /* 0x0000003000a08947 */ /* 0x004fea0003800000 */
.L_x_25:
[----:B------:R-:W-:-:S05]  /*1ec0*/  UMOV UR27, URZ ;  /* 0x000000ff001b7c82 */ /* 0x000fca0008000000 */
.L_x_29:
[----:B------:R-:W-:Y:S02]  /*1ed0*/  USHF.L.U32 UR28, UR29, 0xa, URZ ;  /* 0x0000000a1d1c7899 */ /* 0x000fe400080006ff */
[----:B------:R-:W-:Y:S02]  /*1ee0*/  UIADD3 UR23, UPT, UPT, UR29, 0x1, URZ ;  /* 0x000000011d177890 */ /* 0x000fe4000fffe0ff */
[----:B------:R-:W-:Y:S02]  /*1ef0*/  UISETP.GT.U32.AND UP0, UPT, UR27, 0x1e, UPT ;  /* 0x0000001e1b00788c */ /* 0x000fe4000bf04070 */
[----:B----4-:R-:W-:Y:S02]  /*1f00*/  USHF.L.U32 UR52, UR29, 0x5, URZ ;  /* 0x000000051d347899 */ /* 0x010fe400080006ff */
[----:B------:R-:W-:Y:S02]  /*1f10*/  UIADD3 UR16, UPT, UPT, UR28, 0x6, URZ ;  /* 0x000000061c107890 */ /* 0x000fe4000fffe0ff */
[----:B------:R-:W-:Y:S01]  /*1f20*/  ULEA UR13, UR29, UR12, 0x3 ;  /* 0x0000000c1d0d7291 */ /* 0x000fe2000f8e18ff */
[----:B------:R-:W-:Y:S01]  /*1f30*/  PLOP3.LUT P0, PT, PT, PT, UP0, 0x80, 0x8 ;  /* 0x000000000008781c */ /* 0x000fe20003f0f008 */
[----:B------:R-:W-:Y:S02]  /*1f40*/  UISETP.NE.AND UP1, UPT, UR23, 0x6, UPT ;  /* 0x000000061700788c */ /* 0x000fe4000bf25270 */
[----:B------:R-:W-:Y:S02]  /*1f50*/  UIADD3 UR54, UPT, UPT, UR52, UR20, URZ ;  /* 0x0000001434367290 */ /* 0x000fe4000fffe0ff */
[----:B------:R-:W-:Y:S02]  /*1f60*/  UIADD3 UR50, UPT, UPT, UR28, UR22, URZ ;  /* 0x000000161c327290 */ /* 0x000fe4000fffe0ff */
[----:B------:R-:W-:Y:S02]  /*1f70*/  UIADD3 UR48, UPT, UPT, UR28, UR21, URZ ;  /* 0x000000151c307290 */ /* 0x000fe4000fffe0ff */
[----:B------:R-:W-:Y:S02]  /*1f80*/  UIADD3 UR44, UPT, UPT, UR22, 0x2, UR28 ;  /* 0x00000002162c7890 */ /* 0x000fe4000fffe01c */
[----:B------:R-:W-:Y:S02]  /*1f90*/  UIADD3 UR42, UPT, UPT, UR21, 0x2, UR28 ;  /* 0x00000002152a7890 */ /* 0x000fe4000fffe01c */
[----:B------:R-:W-:Y:S02]  /*1fa0*/  UIADD3 UR38, UPT, UPT, UR22, 0x4, UR28 ;  /* 0x0000000416267890 */ /* 0x000fe4000fffe01c */
[----:B------:R-:W-:Y:S02]  /*1fb0*/  UIADD3 UR26, UPT, UPT, UR16, UR22, URZ ;  /* 0x00000016101a7290 */ /* 0x000fe4000fffe0ff */
[----:B------:R-:W-:Y:S02]  /*1fc0*/  UIADD3 UR52, UPT, UPT, UR52, UR19, URZ ;  /* 0x0000001334347290 */ /* 0x000fe4000fffe0ff */
[----:B------:R-:W-:Y:S02]  /*1fd0*/  UIADD3 UR28, UPT, UPT, UR21, 0x4, UR28 ;  /* 0x00000004151c7890 */ /* 0x000fe4000fffe01c */
[----:B------:R-:W-:Y:S02]  /*1fe0*/  UIADD3 UR25, UPT, UPT, UR13, 0x30, URZ ;  /* 0x000000300d197890 */ /* 0x000fe4000fffe0ff */
[----:B------:R-:W-:Y:S02]  /*1ff0*/  USEL UR24, URZ, 0x1, UP1 ;  /* 0x00000001ff187887 */ /* 0x000fe40008800000 */
[----:B------:R-:W-:Y:S02]  /*2000*/  UIADD3 UR16, UPT, UPT, UR16, UR21, URZ ;  /* 0x0000001510107290 */ /* 0x000fe4000fffe0ff */
[----:B------:R-:W-:Y:S01]  /*2010*/  USEL UR29, UR23, URZ, UP1 ;  /* 0x000000ff171d7287 */ /* 0x000fe20008800000 */
[----:B------:R-:W-:Y:S01]  /*2020*/  UMOV UR55, 0x4008 ;  /* 0x0000400800377882 */ /* 0x000fe20000000000 */
[----:B------:R-:W-:Y:S01]  /*2030*/  UMOV UR53, 0x4008 ;  /* 0x0000400800357882 */ /* 0x000fe20000000000 */
[----:B------:R-:W-:Y:S01]  /*2040*/  UMOV UR51, 0x40004040 ;  /* 0x4000404000337882 */ /* 0x000fe20000000000 */
[----:B------:R-:W-:Y:S01]  /*2050*/  UMOV UR49, 0x40004040 ;  /* 0x4000404000317882 */ /* 0x000fe20000000000 */
[----:B------:R-:W-:Y:S01]  /*2060*/  UMOV UR45, 0x40004040 ;  /* 0x40004040002d7882 */ /* 0x000fe20000000000 */
[----:B------:R-:W-:Y:S01]  /*2070*/  UMOV UR43, 0x40004040 ;  /* 0x40004040002b7882 */ /* 0x000fe20000000000 */
[----:B------:R-:W-:Y:S01]  /*2080*/  UMOV UR39, 0x40004040 ;  /* 0x4000404000277882 */ /* 0x000fe20000000000 */
[----:B--2---:R-:W-:Y:S05]  /*2090*/  @P1 BRA `(.L_x_27) ;  /* 0x0000000000101947 */ /* 0x004fea0003800000 */
[----:B------:R-:W-:Y:S06]  /*20a0*/  USHF.L.U32 UR23, UR30, 0x1f, URZ ;  /* 0x0000001f1e177899 */ /* 0x000fec00080006ff */
[----:B--2---:R-:W-:Y:S04]  /*20b0*/  MOV R0, UR23 ;  /* 0x0000001700007c02 */ /* 0x004fe80008000f00 */
[----:B------:R-:W2:Y:S02]  /*20c0*/  SYNCS.PHASECHK.TRANS64.TRYWAIT P1, [UR13], R0 ;  /* 0x00000000ff0075a7 */ /* 0x000ea4000802110d */
[----:B--2---:R-:W-:Y:S05]  /*20d0*/  @!P1 BRA `(.L_x_28) ;  /* 0x0000003000349947 */ /* 0x004fea0003800000 */
.L_x_27:
[----:B------:R-:W-:Y:S01]  /*20e0*/  ULOP3.LUT UR30, UR30, UR24, URZ, 0x3c, !UPT ;  /* 0x000000181e1e7292 */ /* 0x000fe2000f8e3cff */
[----:B------:R-:W-:Y:S01]  /*20f0*/  PLOP3.LUT P1, PT, PT, PT, PT, 0x80, 0x8 ;  /* 0x000000000008781c */ /* 0x000fe20003f2f070 */
[----:B------:R-:W-:Y:S01]  /*2100*/  UIADD3 UR27, UPT, UPT, UR27, 0x1, URZ ;  /* 0x000000011b1b7890 */ /* 0x000fe2000fffe0ff */
[----:B------:R4:W-:Y:S01]  /*2110*/  UTCCP.T.S.4x32dp128bit tmem[UR32+0x100], gdesc[UR54] ;  /* 0x00010036200079e7 */ /* 0x0009e20009100000 */
[----:B------:R-:W-:Y:S01]  /*2120*/  UMOV UR60, UR16 ;  /* 0x00000010003c7c82 */ /* 0x000fe20008000000 */
[----:B------:R-:W-:Y:S01]  /*2130*/  @!UP0 USHF.L.U32 UR13, UR30, 0x1f, URZ ;  /* 0x0000001f1e0d8899 */ /* 0x000fe200080006ff */
[----:B------:R4:W-:Y:S01]  /*2140*/  UTCCP.T.S.4x32dp128bit tmem[UR32+0x110], gdesc[UR52] ;  /* 0x00011034200079e7 */ /* 0x0009e20009100000 */
[----:B------:R-:W-:Y:S01]  /*2150*/  @!UP0 ULEA UR16, UR29, UR12, 0x3 ;  /* 0x0000000c1d108291 */ /* 0x000fe2000f8e18ff */
[----:B------:R4:W-:Y:S01]  /*2160*/  UTCQMMA gdesc[UR48], gdesc[UR50], tmem[UR17], tmem[UR46], idesc[UR47], tmem[UR10], UP2 ;  /* 0x000a2e3230007dea */ /* 0x0009e20009000311 */
[----:B------:R-:W-:Y:S01]  /*2170*/  UMOV UR56, UR28 ;  /* 0x0000001c00387c82 */ /* 0x000fe20008000000 */
[----:B------:R-:W-:Y:S01]  /*2180*/  UMOV UR57, 0x40004040 ;  /* 0x4000404000397882 */ /* 0x000fe20000000000 */
[----:B--2---:R-:W-:Y:S01]  /*2190*/  MOV R0, UR13 ;  /* 0x0000000d00007c02 */ /* 0x004fe20008000f00 */
[----:B------:R4:W-:Y:S01]  /*21a0*/  UTCQMMA gdesc[UR42], gdesc[UR44], tmem[UR17], tmem[UR40], idesc[UR41], tmem[UR8], UPT ;  /* 0x0008282c2a007dea */ /* 0x0009e2000b800311 */
[----:B------:R-:W-:Y:S01]  /*21b0*/  UMOV UR58, UR26 ;  /* 0x0000001a003a7c82 */ /* 0x000fe20008000000 */
[----:B------:R-:W-:Y:S01]  /*21c0*/  UMOV UR59, 0x40004040 ;  /* 0x40004040003b7882 */ /* 0x000fe20000000000 */
[----:B------:R-:W-:Y:S01]  /*21d0*/  UMOV UR61, 0x40004040 ;  /* 0x40004040003d7882 */ /* 0x000fe20000000000 */
[----:B------:R4:W-:Y:S01]  /*21e0*/  UTCQMMA gdesc[UR56], gdesc[UR38], tmem[UR17], tmem[UR36], idesc[UR37], tmem[UR6], UPT ;  /* 0x0006242638007dea */ /* 0x0009e2000b800311 */
[----:B------:R4:W-:Y:S01]  /*21f0*/  UTCQMMA gdesc[UR60], gdesc[UR58], tmem[UR17], tmem[UR34], idesc[UR35], tmem[UR4], UPT ;  /* 0x0004223a3c007dea */ /* 0x0009e2000b800311 */
[----:B------:R4:W-:Y:S01]  /*2200*/  UTCBAR [UR25], URZ ;  /* 0x000000ff190073e9 */ /* 0x0009e200080000ff */
[----:B------:R4:W2:Y:S01]  /*2210*/  @!P0 SYNCS.PHASECHK.TRANS64.TRYWAIT P1, [UR16], R0 ;  /* 0x00000000ff0085a7 */ /* 0x0008a20008021110 */
[----:B------:R-:W-:Y:S02]  /*2220*/  UISETP.NE.AND UP0, UPT, UR27, 0x20, UPT ;  /* 0x000000201b00788c */ /* 0x000fe4000bf05270 */
[----:B------:R-:W-:Y:S07]  /*2230*/  UPLOP3.LUT UP2, UPT, UPT, UPT, UPT, 0x80, 0x8 ;  /* 0x000000000008789c */ /* 0x000fee0003f4f070 */
[----:B------:R-:W-:Y:S05]  /*2240*/  BRA.U UP0, `(.L_x_29) ;  /* 0xfffffffd00207547 */ /* 0x000fea000b83ffff */
[----:B------:R-:W-:Y:S01]  /*2250*/  UIADD3 UR31, UPT, UPT, UR31, 0x1, URZ ;  /* 0x000000011f1f7890 */ /* 0x000fe2000fffe0ff */
[----:B----4-:R-:W-:Y:S01]  /*2260*/  LEA R0, R5, UR12, 0x3 ;  /* 0x0000000c05007c11 */ /* 0x010fe2000f8e18ff */
[----:B------:R-:W-:Y:S01]  /*2270*/  UIADD3 UR18, UPT, UPT, UR18, 0x60, URZ ;  /* 0x0000006012127890 */ /* 0x000fe2000fffe0ff */
[----:B------:R-:W-:Y:S01]  /*2280*/  IMAD.U32 R3, R4, -0x80000000, RZ ;  /* 0x8000000004037824 */ /* 0x000fe200078e00ff */
[----:B------:R-:W-:-:S04]  /*2290*/  UISETP.NE.AND UP0, UPT, UR31, 0x2, UPT ;  /* 0x000000021f00788c */ /* 0x000fc8000bf05270 */
[----:B------:R-:W-:Y:S02]  /*22a0*/  USEL UR13, URZ, 0x1, UP0 ;  /* 0x00000001ff0d7887 */ /* 0x000fe40008000000 */
[----:B------:R-:W-:Y:S01]  /*22b0*/  USEL UR31, UR31, URZ, UP0 ;  /* 0x000000ff1f1f7287 */ /* 0x000fe20008000000 */
[----:B------:R4:W-:Y:S03]  /*22c0*/  UTCBAR [UR18], URZ ;  /* 0x000000ff120073e9 */ /* 0x0009e600080000ff */
[----:B------:R-:W-:Y:S01]  /*22d0*/  ULEA UR16, UR31, UR12, 0x3 ;  /* 0x0000000c1f107291 */ /* 0x000fe2000f8e18ff */
[----:B------:R-:W-:-:S05]  /*22e0*/  LOP3.LUT R6, R6, UR13, RZ, 0x3c, !PT ;  /* 0x0000000d06067c12 */ /* 0x000fca000f8e3cff */
[----:B------:R-:W-:-:S04]  /*22f0*/  IMAD.U32 R2, R6, -0x80000000, RZ ;  /* 0x8000000006027824 */ /* 0x000fc800078e00ff */
[----:B------:R4:W-:Y:S01]  /*2300*/  SYNCS.PHASECHK.TRANS64.TRYWAIT PT, [UR16+0x70], R2 ;  /* 0x00007002ff0075a7 */ /* 0x0009e200080e1110 */
[----:B------:R-:W5:Y:S02]  /*2310*/  SYNCS.PHASECHK.TRANS64.TRYWAIT P0, [R0+URZ+0x80], R3 ;  /* 0x00008003000075a7 */ /* 0x000f6400080011ff */
[----:B----45:R-:W-:Y:S05]  /*2320*/  @!P0 BRA `(.L_x_30) ;  /* 0x0000002c00c08947 */ /* 0x030fea0003800000 */
.L_x_73:
[C---:B------:R-:W-:Y:S01]  /*2330*/  LEA R2, R5.reuse, UR12, 0x4 ;  /* 0x0000000c05027c11 */ /* 0x040fe2000f8e20ff */
[----:B------:R-:W-:Y:S02]  /*2340*/  VIADD R5, R5, 0x1 ;  /* 0x0000000105057836 */ /* 0x000fe40000000000 */
[----:B----4-:R-:W-:-:S03]  /*2350*/  IMAD.MOV.U32 R3, RZ, RZ, 0x1 ;  /* 0x00000001ff037424 */ /* 0x010fc600078e00ff */
[----:B------:R-:W4:Y:S01]  /*2360*/  LDS R2, [R2+0x36c1c] ;  /* 0x036c1c0002027984 */ /* 0x000f220000000800 */
[C---:B--2---:R-:W-:Y:S01]  /*2370*/  ISETP.NE.AND P1, PT, R5.reuse, 0x2, PT ;  /* 0x000000020500780c */ /* 0x044fe20003f25270 */
[----:B------:R2:W-:Y:S06]  /*2380*/  MEMBAR.ALL.CTA ;  /* 0x0000000000007992 */ /* 0x0005ec0000008000 */
[----:B--2---:R-:W2:Y:S01]  /*2390*/  FENCE.VIEW.ASYNC.S ;  /* 0x00000000000073c6 */ /* 0x004ea20000000000 */
[----:B------:R-:W-:Y:S01]  /*23a0*/  SEL R5, R5, RZ, P1 ;  /* 0x000000ff05057207 */ /* 0x000fe20000800000 */
[----:B--2---:R2:W-:Y:S01]  /*23b0*/  SYNCS.ARRIVE.TRANS64.ART0 RZ, [R0+URZ+0x90], R3 ;  /* 0x0000900300ff79a7 */ /* 0x0045e200085000ff */
[----:B----4-:R-:W-:-:S02]  /*23c0*/  ISETP.NE.AND P0, PT, R2, 0x1, PT ;  /* 0x000000010200780c */ /* 0x010fc40003f05270 */
[----:B--2---:R-:W-:-:S04]  /*23d0*/  SEL R3, RZ, 0x1, P1 ;  /* 0x00000001ff037807 */ /* 0x004fc80000800000 */
[----:B------:R-:W-:-:S07]  /*23e0*/  LOP3.LUT R4, R4, R3, RZ, 0x3c, !PT ;  /* 0x0000000304047212 */ /* 0x000fce00078e3cff */
[----:B------:R-:W-:Y:S05]  /*23f0*/  @!P0 BRA `(.L_x_31) ;  /* 0xfffffff800808947 */ /* 0x000fea000383ffff */
[----:B------:R-:W-:-:S06]  /*2400*/  UIADD3 UR31, UPT, UPT, UR31, 0x1, URZ ;  /* 0x000000011f1f7890 */ /* 0x000fcc000fffe0ff */
[----:B------:R-:W-:Y:S02]  /*2410*/  MOV R0, UR31 ;  /* 0x0000001f00007c02 */ /* 0x000fe40008000f00 */
.L_x_24:
[----:B------:R-:W4:Y:S02]  /*2420*/  S2UR UR4, SR_CgaCtaId ;  /* 0x00000000000479c3 */ /* 0x000f240000008800 */
[----:B----4-:R-:W-:-:S04]  /*2430*/  ULOP3.LUT UR4, UR4, 0x1, URZ, 0xc0, !UPT ;  /* 0x0000000104047892 */ /* 0x010fc8000f8ec0ff */
[----:B------:R-:W-:-:S09]  /*2440*/  UISETP.NE.U32.AND UP0, UPT, UR4, 0x1, UPT ;  /* 0x000000010400788c */ /* 0x000fd2000bf05070 */
[----:B------:R-:W-:Y:S05]  /*2450*/  BRA.U !UP0, `(.L_x_22) ;  /* 0x0000000108207547 */ /* 0x000fea000b800000 */
[----:B------:R-:W-:-:S04]  /*2460*/  ISETP.NE.AND P0, PT, R0, 0x2, PT ;  /* 0x000000020000780c */ /* 0x000fc80003f05270 */
[----:B------:R-:W-:Y:S02]  /*2470*/  SEL R3, RZ, 0x1, P0 ;  /* 0x00000001ff037807 */ /* 0x000fe40000000000 */
[----:B------:R-:W-:Y:S02]  /*2480*/  SEL R0, R0, RZ, P0 ;  /* 0x000000ff00007207 */ /* 0x000fe40000000000 */
[----:B------:R-:W-:Y:S02]  /*2490*/  LOP3.LUT R3, R6, R3, RZ, 0x3c, !PT ;  /* 0x0000000306037212 */ /* 0x000fe400078e3cff */
[----:B------:R-:W-:-:S03]  /*24a0*/  LEA R0, R0, UR12, 0x3 ;  /* 0x0000000c00007c11 */ /* 0x000fc6000f8e18ff */
[----:B------:R-:W-:-:S04]  /*24b0*/  IMAD.U32 R2, R3, -0x80000000, RZ ;  /* 0x8000000003027824 */ /* 0x000fc800078e00ff */
[----:B------:R-:W4:Y:S02]  /*24c0*/  SYNCS.PHASECHK.TRANS64.TRYWAIT P0, [R0+URZ+0x70], R2 ;  /* 0x00007002000075a7 */ /* 0x000f2400080011ff */
[----:B----4-:R-:W-:Y:S05]  /*24d0*/  @!P0 BRA `(.L_x_32) ;  /* 0x0000002c006c8947 */ /* 0x010fea0003800000 */
.L_x_22:
[----:B------:R-:W-:-:S13]  /*24e0*/  ISETP.GT.AND P0, PT, R76, 0x3, PT ;  /* 0x000000034c00780c */ /* 0x000fda0003f04270 */
[----:B-1----:R-:W-:Y:S05]  /*24f0*/  @P0 EXIT ;  /* 0x000000000000094d */ /* 0x002fea0003800000 */
[----:B------:R-:W-:Y:S05]  /*2500*/  BRA.U !UP4, `(.L_x_33) ;  /* 0x000000010cb87547 */ /* 0x000fea000b800000 */
[----:B------:R-:W1:Y:S01]  /*2510*/  S2UR UR6, SR_CgaCtaId ;  /* 0x00000000000679c3 */ /* 0x000e620000008800 */
[----:B------:R-:W-:Y:S01]  /*2520*/  NOP ;  /* 0x0000000000007918 */ /* 0x000fe20000000000 */
[----:B------:R-:W-:Y:S01]  /*2530*/  UMOV UR4, 0x40 ;  /* 0x0000004000047882 */ /* 0x000fe20000000000 */
[----:B------:R-:W-:Y:S01]  /*2540*/  UMOV UR5, 0x400 ;  /* 0x0000040000057882 */ /* 0x000fe20000000000 */
[----:B-1----:R-:W-:Y:S02]  /*2550*/  ULEA UR4, UR6, UR4, 0x18 ;  /* 0x0000000406047291 */ /* 0x002fe4000f8ec0ff */
[----:B------:R-:W-:-:S07]  /*2560*/  ULEA UR5, UR6, UR5, 0x18 ;  /* 0x0000000506057291 */ /* 0x000fce000f8ec0ff */
[----:B----4-:R-:W1:Y:S02]  /*2570*/  LDS.U8 R0, [UR4] ;  /* 0x00000004ff007984 */ /* 0x010e640008000000 */
[----:B-1----:R-:W-:-:S13]  /*2580*/  ISETP.NE.AND P0, PT, R0, RZ, PT ;  /* 0x000000ff0000720c */ /* 0x002fda0003f05270 */
[----:B------:R-:W-:Y:S05]  /*2590*/  @P0 BRA `(.L_x_34) ;  /* 0x00000000007c0947 */ /* 0x000fea0003800000 */
[----:B------:R-:W-:-:S13]  /*25a0*/  ELECT P0, URZ, PT ;  /* 0x0000000000ff782f */ /* 0x000fda0003800000 */
[----:B------:R-:W-:Y:S05]  /*25b0*/  @!P0 BRA `(.L_x_35) ;  /* 0x0000000000848947 */ /* 0x000fea0003800000 */
[----:B------:R-:W-:Y:S01]  /*25c0*/  UMOV UR4, 0x10 ;  /* 0x0000001000047882 */ /* 0x000fe20000000000 */
[----:B------:R-:W-:-:S04]  /*25d0*/  IMAD.MOV.U32 R2, RZ, RZ, 0xffff ;  /* 0x0000ffffff027424 */ /* 0x000fc800078e00ff */
[----:B------:R-:W-:Y:S04]  /*25e0*/  DEPBAR.LE SB1, 0x36 ;  /* 0x00009d800000791a */ /* 0x000fe80000000000 */
[----:B------:R-:W1:Y:S02]  /*25f0*/  UTCATOMSWS.FIND_AND_SET.ALIGN UP0, UR4, UR4 ;  /* 0x00000004000475e3 */ /* 0x000e640008000800 */
[----:B-1----:R-:W-:Y:S01]  /*2600*/  PLOP3.LUT P0, PT, PT, PT, UP0, 0x80, 0x8 ;  /* 0x000000000008781c */ /* 0x002fe20003f0f008 */
[----:B------:R-:W-:-:S03]  /*2610*/  IMAD.U32 R5, RZ, RZ, UR4 ;  /* 0x00000004ff057e24 */ /* 0x000fc6000f8e00ff */
[----:B------:R-:W-:-:S04]  /*2620*/  SEL R0, RZ, 0xffffffff, !P0 ;  /* 0xffffffffff007807 */ /* 0x000fc80004000000 */
[----:B------:R-:W-:Y:S01]  /*2630*/  ISETP.NE.AND P0, PT, R0, RZ, PT ;  /* 0x000000ff0000720c */ /* 0x000fe20003f05270 */
[----:B------:R-:W-:-:S12]  /*2640*/  IMAD.MOV.U32 R0, RZ, RZ, 0x1 ;  /* 0x00000001ff007424 */ /* 0x000fd800078e00ff */
[----:B------:R-:W-:Y:S05]  /*2650*/  @P0 BRA `(.L_x_36) ;  /* 0x0000000000240947 */ /* 0x000fea0003800000 */
.L_x_37:
[----:B------:R-:W-:Y:S05]  /*2660*/  NANOSLEEP 0x64 ;  /* 0x000000640000795d */ /* 0x000fea0003800000 */
[----:B------:R-:W-:-:S05]  /*2670*/  UMOV UR4, 0x10 ;  /* 0x0000001000047882 */ /* 0x000fca0000000000 */
[----:B------:R-:W-:Y:S04]  /*2680*/  DEPBAR.LE SB1, 0x36 ;  /* 0x00009d800000791a */ /* 0x000fe80000000000 */
[----:B------:R-:W1:Y:S02]  /*2690*/  UTCATOMSWS.FIND_AND_SET.ALIGN UP0, UR4, UR4 ;  /* 0x00000004000475e3 */ /* 0x000e640008000800 */
[----:B-1----:R-:W-:Y:S01]  /*26a0*/  PLOP3.LUT P0, PT, PT, PT, UP0, 0x80, 0x8 ;  /* 0x000000000008781c */ /* 0x002fe20003f0f008 */
[----:B------:R-:W-:-:S03]  /*26b0*/  IMAD.U32 R5, RZ, RZ, UR4 ;  /* 0x00000004ff057e24 */ /* 0x000fc6000f8e00ff */
[----:B------:R-:W-:-:S04]  /*26c0*/  SEL R3, RZ, 0xffffffff, !P0 ;  /* 0xffffffffff037807 */ /* 0x000fc80004000000 */
[----:B------:R-:W-:-:S13]  /*26d0*/  ISETP.NE.AND P0, PT, R3, RZ, PT ;  /* 0x000000ff0300720c */ /* 0x000fda0003f05270 */
[----:B------:R-:W-:Y:S05]  /*26e0*/  @!P0 BRA `(.L_x_37) ;  /* 0xfffffffc00dc8947 */ /* 0x000fea000383ffff */
.L_x_36:
[C---:B------:R-:W-:Y:S01]  /*26f0*/  VIADD R3, R5.reuse, 0x10 ;  /* 0x0000001005037836 */ /* 0x040fe20000000000 */
[----:B------:R-:W-:Y:S01]  /*2700*/  UMOV UR4, 0x50 ;  /* 0x0000005000047882 */ /* 0x000fe20000000000 */
[----:B------:R-:W-:Y:S01]  /*2710*/  SHF.L.U32 R2, R2, R5, RZ ;  /* 0x0000000502027219 */ /* 0x000fe200000006ff */
[----:B------:R-:W-:Y:S01]  /*2720*/  ULEA UR4, UR6, UR4, 0x18 ;  /* 0x0000000406047291 */ /* 0x000fe2000f8ec0ff */
[----:B------:R-:W-:Y:S01]  /*2730*/  IMAD.SHL.U32 R5, R5, 0x20, RZ ;  /* 0x0000002005057824 */ /* 0x000fe200078e00ff */
[----:B------:R-:W-:-:S04]  /*2740*/  SHF.L.U32 R3, R0, R3, RZ ;  /* 0x0000000300037219 */ /* 0x000fc800000006ff */
[----:B------:R-:W-:-:S05]  /*2750*/  LOP3.LUT R2, R3, R2, RZ, 0xfc, !PT ;  /* 0x0000000203027212 */ /* 0x000fca00078efcff */
[----:B------:R1:W-:Y:S04]  /*2760*/  ATOMS.OR RZ, [UR4], R2 ;  /* 0x00000002ffff798c */ /* 0x0003e8000b000004 */
[----:B------:R1:W-:Y:S01]  /*2770*/  STS [UR5+0xa8], R5 ;  /* 0x0000a805ff007988 */ /* 0x0003e20008000805 */
[----:B------:R-:W-:Y:S05]  /*2780*/  BRA `(.L_x_35) ;  /* 0x0000000000107947 */ /* 0x000fea0003800000 */
.L_x_34:
[----:B------:R-:W-:Y:S02]  /*2790*/  MOV R0, 0xffffffff ;  /* 0xffffffff00007802 */ /* 0x000fe40000000f00 */
[----:B------:R-:W-:-:S03]  /*27a0*/  MOV R2, 0x27d0 ;  /* 0x000027d000027802 */ /* 0x000fc60000000f00 */
[----:B------:R1:W-:Y:S04]  /*27b0*/  STS [UR5+0xa8], R0 ;  /* 0x0000a800ff007988 */ /* 0x0003e80008000805 */
[----:B-123--:R-:W-:Y:S05]  /*27c0*/  CALL.REL.NOINC `($__internal_1_$__cuda_sm10x_tcgen05_guardrail_trap_phase_invalid_during_alloc) ;  /* 0x0000002c001c7944 */ /* 0x00efea0003c00000 */
.L_x_35:
[----:B------:R-:W-:Y:S05]  /*27d0*/  WARPSYNC.ALL ;  /* 0x0000000000007948 */ /* 0x000fea0003800000 */
[----:B------:R-:W-:Y:S01]  /*27e0*/  NOP ;  /* 0x0000000000007918 */ /* 0x000fe20000000000 */
.L_x_33:
[----:B------:R-:W5:Y:S08]  /*27f0*/  S2UR UR4, SR_CgaCtaId ;  /* 0x00000000000479c3 */ /* 0x000f700000008800 */
[----:B------:R-:W-:Y:S06]  /*2800*/  BAR.SYNC.DEFER_BLOCKING 0x3, 0xa0 ;  /* 0x00c2800000007b1d */ /* 0x000fec0000010000 */
[----:B------:R-:W-:-:S02]  /*2810*/  UMOV UR5, 0x400 ;  /* 0x0000040000057882 */ /* 0x000fc40000000000 */
[----:B-----5:R-:W-:-:S06]  /*2820*/  ULEA UR4, UR4, UR5, 0x18 ;  /* 0x0000000504047291 */ /* 0x020fcc000f8ec0ff */
[----:B----4-:R-:W-:-:S05]  /*2830*/  MOV R3, UR4 ;  /* 0x0000000400037c02 */ /* 0x010fca0008000f00 */
[----:B------:R4:W1:Y:S01]  /*2840*/  LDS R75, [R3+0xa8] ;  /* 0x0000a800034b7984 */ /* 0x0008620000000800 */
[----:B------:R-:W5:Y:S02]  /*2850*/  SYNCS.PHASECHK.TRANS64.TRYWAIT P0, [R3+URZ+0x80], RZ ;  /* 0x000080ff030075a7 */ /* 0x000f6400080011ff */
[----:B-1--45:R-:W-:Y:S05]  /*2860*/  @!P0 BRA `(.L_x_38) ;  /* 0x0000002800a08947 */ /* 0x032fea0003800000 */
.L_x_75:
[----:B------:R-:W4:Y:S01]  /*2870*/  LDS.128 R52, [R3+0x36c10] ;  /* 0x036c100003347984 */ /* 0x000f220000000c00 */
[----:B------:R-:W-:Y:S01]  /*2880*/  HFMA2 R0, -RZ, RZ, 0, 5.9604644775390625e-08 ;  /* 0x00000001ff007431 */ /* 0x000fe200000001ff */
[----:B------:R5:W-:Y:S06]  /*2890*/  MEMBAR.ALL.CTA ;  /* 0x0000000000007992 */ /* 0x000bec0000008000 */
[----:B-----5:R-:W5:Y:S02]  /*28a0*/  FENCE.VIEW.ASYNC.S ;  /* 0x00000000000073c6 */ /* 0x020f640000000000 */
[----:B-----5:R1:W-:Y:S01]  /*28b0*/  SYNCS.ARRIVE.TRANS64.ART0 RZ, [R3+URZ+0x90], R0 ;  /* 0x0000900003ff79a7 */ /* 0x0203e200085000ff */
[----:B----4-:R-:W-:-:S13]  /*28c0*/  ISETP.NE.AND P0, PT, R55, 0x1, PT ;  /* 0x000000013700780c */ /* 0x010fda0003f05270 */
[----:B-1----:R-:W-:Y:S05]  /*28d0*/  @P0 BRA `(.L_x_39) ;  /* 0x0000002000780947 */ /* 0x002fea0003800000 */
[C---:B------:R-:W-:Y:S01]  /*28e0*/  IMAD.SHL.U32 R7, R58.reuse, 0x20, RZ ;  /* 0x000000203a077824 */ /* 0x040fe200078e00ff */
[----:B------:R-:W-:Y:S01]  /*28f0*/  SHF.R.U32.HI R2, RZ, 0x5, R58 ;  /* 0x00000005ff027819 */ /* 0x000fe2000001163a */
[----:B------:R-:W-:Y:S01]  /*2900*/  IMAD.SHL.U32 R5, R58, 0x80, RZ ;  /* 0x000000803a057824 */ /* 0x000fe200078e00ff */
[----:B------:R-:W1:Y:S01]  /*2910*/  S2UR UR8, SR_CgaCtaId ;  /* 0x00000000000879c3 */ /* 0x000e620000008800 */
[----:B------:R-:W4:Y:S01]  /*2920*/  S2R R56, SR_LANEID ;  /* 0x0000000000387919 */ /* 0x000f220000000000 */
[----:B------:R-:W-:Y:S01]  /*2930*/  LOP3.LUT R7, R7, 0x3e0, RZ, 0xc0, !PT ;  /* 0x000003e007077812 */ /* 0x000fe200078ec0ff */
[----:B------:R-:W-:Y:S01]  /*2940*/  IMAD R74, R76, 0x4, R3 ;  /* 0x000000044c4a7824 */ /* 0x000fe200078e0203 */
[----:B------:R-:W-:Y:S01]  /*2950*/  LOP3.LUT R5, R5, 0xf80, RZ, 0xc0, !PT ;  /* 0x00000f8005057812 */ /* 0x000fe200078ec0ff */
[----:B------:R-:W-:Y:S01]  /*2960*/  IMAD.MOV.U32 R62, RZ, RZ, 0x1 ;  /* 0x00000001ff3e7424 */ /* 0x000fe200078e00ff */
[----:B------:R-:W-:Y:S01]  /*2970*/  CS2R R60, SRZ ;  /* 0x00000000003c7805 */ /* 0x000fe2000001ff00 */
[C---:B------:R-:W-:Y:S01]  /*2980*/  IMAD R6, R2.reuse, 0x400, R7 ;  /* 0x0000040002067824 */ /* 0x040fe200078e0207 */
[----:B------:R-:W-:Y:S01]  /*2990*/  UMOV UR9, 0x400 ;  /* 0x0000040000097882 */ /* 0x000fe20000000000 */
[----:B------:R-:W-:Y:S01]  /*29a0*/  IMAD R4, R2, 0x1000, R5 ;  /* 0x0000100002047824 */ /* 0x000fe200078e0205 */
[----:B------:R-:W2:Y:S01]  /*29b0*/  LDCU.64 UR10, c[0x0][0x348] ;  /* 0x00006900ff0a77ac */ /* 0x000ea20008000a00 */
[----:B------:R-:W-:-:S02]  /*29c0*/  IMAD.IADD R7, R3, 0x1, R6 ;  /* 0x0000000103077824 */ /* 0x000fc400078e0206 */
[----:B------:R-:W-:Y:S02]  /*29d0*/  IMAD.IADD R5, R3, 0x1, R4 ;  /* 0x0000000103057824 */ /* 0x000fe400078e0204 */
[C---:B------:R-:W-:Y:S02]  /*29e0*/  VIADD R4, R7.reuse, 0x4410 ;  /* 0x0000441007047836 */ /* 0x040fe40000000000 */
[----:B------:R-:W-:Y:S02]  /*29f0*/  VIADD R7, R7, 0x4400 ;  /* 0x0000440007077836 */ /* 0x000fe40000000000 */
[C---:B------:R-:W-:Y:S01]  /*2a00*/  VIADD R6, R5.reuse, 0x430 ;  /* 0x0000043005067836 */ /* 0x040fe20000000000 */
[----:B------:R-:W-:Y:S01]  /*2a10*/  SHF.R.U32.HI R73, RZ, 0x3, R4 ;  /* 0x00000003ff497819 */ /* 0x000fe20000011604 */
[C---:B------:R-:W-:Y:S01]  /*2a20*/  VIADD R9, R5.reuse, 0x420 ;  /* 0x0000042005097836 */ /* 0x040fe20000000000 */
[----:B------:R-:W-:Y:S01]  /*2a30*/  SHF.R.U32.HI R72, RZ, 0x3, R7 ;  /* 0x00000003ff487819 */ /* 0x000fe20000011607 */
[----:B------:R-:W-:Y:S01]  /*2a40*/  IMAD.MOV.U32 R59, RZ, RZ, RZ ;  /* 0x000000ffff3b7224 */ /* 0x000fe200078e00ff */
[----:B------:R-:W-:Y:S01]  /*2a50*/  LOP3.LUT R73, R4, 0x10, R73, 0x78, !PT ;  /* 0x0000001004497812 */ /* 0x000fe200078e7849 */
[----:B------:R-:W-:Y:S01]  /*2a60*/  VIADD R4, R5, 0x410 ;  /* 0x0000041005047836 */ /* 0x000fe20000000000 */
[----:B------:R-:W-:Y:S01]  /*2a70*/  LOP3.LUT R72, R7, 0x10, R72, 0x78, !PT ;  /* 0x0000001007487812 */ /* 0x000fe200078e7848 */
[----:B------:R-:W-:Y:S01]  /*2a80*/  VIADD R7, R5, 0x400 ;  /* 0x0000040005077836 */ /* 0x000fe20000000000 */
[----:B------:R-:W-:Y:S01]  /*2a90*/  SHF.R.U32.HI R71, RZ, 0x3, R6 ;  /* 0x00000003ff477819 */ /* 0x000fe20000011606 */
[----:B------:R-:W-:Y:S01]  /*2aa0*/  IMAD R63, R2, 0x200000, R75 ;  /* 0x00200000023f7824 */ /* 0x000fe200078e024b */
[----:B------:R-:W-:Y:S01]  /*2ab0*/  SHF.R.U32.HI R69, RZ, 0x3, R4 ;  /* 0x00000003ff457819 */ /* 0x000fe20000011604 */
[----:B-1----:R-:W-:Y:S01]  /*2ac0*/  ULEA UR7, UR8, UR9, 0x18 ;  /* 0x0000000908077291 */ /* 0x002fe2000f8ec0ff */
[----:B------:R-:W-:-:S02]  /*2ad0*/  SHF.R.U32.HI R68, RZ, 0x3, R7 ;  /* 0x00000003ff447819 */ /* 0x000fc40000011607 */
[----:B------:R-:W-:Y:S01]  /*2ae0*/  LOP3.LUT R71, R6, 0x70, R71, 0x78, !PT ;  /* 0x0000007006477812 */ /* 0x000fe200078e7847 */
[C---:B------:R-:W-:Y:S01]  /*2af0*/  VIADD R6, R5.reuse, 0x470 ;  /* 0x0000047005067836 */ /* 0x040fe20000000000 */
[----:B------:R-:W-:Y:S01]  /*2b00*/  LOP3.LUT R69, R4, 0x70, R69, 0x78, !PT ;  /* 0x0000007004457812 */ /* 0x000fe200078e7845 */
[----:B------:R-:W-:Y:S01]  /*2b10*/  VIADD R4, R5, 0x450 ;  /* 0x0000045005047836 */ /* 0x000fe20000000000 */
[----:B------:R-:W-:Y:S01]  /*2b20*/  LOP3.LUT R68, R7, 0x70, R68, 0x78, !PT ;  /* 0x0000007007447812 */ /* 0x000fe200078e7844 */
[C---:B------:R-:W-:Y:S01]  /*2b30*/  VIADD R7, R5.reuse, 0x460 ;  /* 0x0000046005077836 */ /* 0x040fe20000000000 */
[----:B------:R-:W-:Y:S01]  /*2b40*/  SHF.R.U32.HI R70, RZ, 0x3, R9 ;  /* 0x00000003ff467819 */ /* 0x000fe20000011609 */
[----:B------:R-:W-:Y:S01]  /*2b50*/  VIADD R5, R5, 0x440 ;  /* 0x0000044005057836 */ /* 0x000fe20000000000 */
[----:B------:R-:W-:Y:S02]  /*2b60*/  SHF.R.U32.HI R67, RZ, 0x3, R6 ;  /* 0x00000003ff437819 */ /* 0x000fe40000011606 */
[----:B------:R-:W-:-:S02]  /*2b70*/  SHF.R.U32.HI R66, RZ, 0x3, R7 ;  /* 0x00000003ff427819 */ /* 0x000fc40000011607 */
[----:B------:R-:W-:Y:S02]  /*2b80*/  SHF.R.U32.HI R65, RZ, 0x3, R4 ;  /* 0x00000003ff417819 */ /* 0x000fe40000011604 */
[----:B------:R-:W-:Y:S02]  /*2b90*/  SHF.R.U32.HI R64, RZ, 0x3, R5 ;  /* 0x00000003ff407819 */ /* 0x000fe40000011605 */
[----:B------:R-:W-:Y:S02]  /*2ba0*/  LOP3.LUT R70, R9, 0x70, R70, 0x78, !PT ;  /* 0x0000007009467812 */ /* 0x000fe400078e7846 */
[----:B------:R-:W-:Y:S02]  /*2bb0*/  LOP3.LUT R67, R6, 0x70, R67, 0x78, !PT ;  /* 0x0000007006437812 */ /* 0x000fe400078e7843 */
[----:B------:R-:W-:Y:S02]  /*2bc0*/  LOP3.LUT R66, R7, 0x70, R66, 0x78, !PT ;  /* 0x0000007007427812 */ /* 0x000fe400078e7842 */
[----:B------:R-:W-:-:S02]  /*2bd0*/  LOP3.LUT R65, R4, 0x70, R65, 0x78, !PT ;  /* 0x0000007004417812 */ /* 0x000fc400078e7841 */
[----:B--2-4-:R-:W-:-:S07]  /*2be0*/  LOP3.LUT R64, R5, 0x70, R64, 0x78, !PT ;  /* 0x0000007005407812 */ /* 0x014fce00078e7840 */
.L_x_50:
[----:B-1-3--:R-:W1:Y:S01]  /*2bf0*/  LDC.64 R8, c[0x0][0x750] ;  /* 0x0001d400ff087b82 */ /* 0x00ae620000000a00 */
[----:B------:R-:W-:-:S04]  /*2c00*/  SHF.L.U32 R77, R52, 0x7, RZ ;  /* 0x00000007344d7819 */ /* 0x000fc800000006ff */
[----:B------:R-:W-:-:S03]  /*2c10*/  IADD3 R7, PT, PT, R77, R58, RZ ;  /* 0x0000003a4d077210 */ /* 0x000fc60007ffe0ff */
[----:B------:R-:W2:Y:S01]  /*2c20*/  LDC.64 R4, c[0x0][0x758] ;  /* 0x0001d600ff047b82 */ /* 0x000ea20000000a00 */
[----:B------:R-:W-:Y:S02]  /*2c30*/  IMAD R52, R60, 0x8, R3 ;  /* 0x000000083c347824 */ /* 0x000fe400078e0203 */
[----:B-1----:R-:W-:-:S05]  /*2c40*/  IMAD.WIDE R8, R54, 0x4, R8 ;  /* 0x0000000436087825 */ /* 0x002fca00078e0208 */
[----:B------:R1:W5:Y:S01]  /*2c50*/  LDG.E R78, desc[UR14][R8.64] ;  /* 0x0000000e084e7981 */ /* 0x000362000c1e1900 */
[----:B--2---:R-:W-:Y:S01]  /*2c60*/  IMAD.WIDE R6, R7, 0x4, R4 ;  /* 0x0000000407067825 */ /* 0x004fe200078e0204 */
[----:B------:R-:W-:-:S04]  /*2c70*/  SHF.L.U32 R5, R59, 0x1f, RZ ;  /* 0x0000001f3b057819 */ /* 0x000fc800000006ff */
[----:B------:R1:W5:Y:S01]  /*2c80*/  LDG.E R55, desc[UR14][R6.64] ;  /* 0x0000000e06377981 */ /* 0x000362000c1e1900 */
[----:B------:R-:W2:Y:S01]  /*2c90*/  SYNCS.PHASECHK.TRANS64.TRYWAIT P1, [R52+URZ+0x60], R5 ;  /* 0x00006005340075a7 */ /* 0x000ea200080211ff */
[----:B------:R-:W-:Y:S01]  /*2ca0*/  PLOP3.LUT P0, PT, PT, PT, PT, 0x80, 0x8 ;  /* 0x000000000008781c */ /* 0x000fe20003f0f070 */
[----:B------:R-:W-:Y:S01]  /*2cb0*/  IMAD.MOV.U32 R57, RZ, RZ, R54 ;  /* 0x000000ffff397224 */ /* 0x000fe200078e0036 */
[----:B-12---:R-:W-:Y:S11]  /*2cc0*/  @!P1 BRA `(.L_x_40) ;  /* 0x00000024009c9947 */ /* 0x006ff60003800000 */
.L_x_77:
[----:B------:R-:W-:Y:S01]  /*2cd0*/  HFMA2 R80, -RZ, RZ, 0, 0 ;  /* 0x00000000ff507431 */ /* 0x000fe200000001ff */
[----:B------:R-:W-:Y:S01]  /*2ce0*/  SHF.R.S32.HI R2, RZ, 0x1f, R54 ;  /* 0x0000001fff027819 */ /* 0x000fe20000011436 */
[----:B------:R-:W-:Y:S02]  /*2cf0*/  IMAD R54, R60, 0x80, R63 ;  /* 0x000000803c367824 */ /* 0x000fe400078e023f */
[----:B------:R-:W-:-:S07]  /*2d00*/  IMAD.MOV.U32 R79, RZ, RZ, RZ ;  /* 0x000000ffff4f7224 */ /* 0x000fce00078e00ff */
.L_x_45:
[----:B------:R-:W-:Y:S01]  /*2d10*/  SHF.L.U32 R81, R80, 0x5, RZ ;  /* 0x0000000550517819 */ /* 0x000fe200000006ff */
[----:B------:R-:W-:Y:S05]  /*2d20*/  WARPSYNC.ALL ;  /* 0x0000000000007948 */ /* 0x000fea0003800000 */
[----:B------:R-:W-:Y:S01]  /*2d30*/  NOP ;  /* 0x0000000000007918 */ /* 0x000fe20000000000 */
[----:B-1----:R-:W-:Y:S02]  /*2d40*/  IADD3 R4, PT, PT, R54, R81, RZ ;  /* 0x0000005136047210 */ /* 0x002fe40007ffe0ff */
[----:B---3--:R-:W-:Y:S02]  /*2d50*/  PLOP3.LUT P2, PT, P0, PT, PT, 0x80, 0x8 ;  /* 0x000000000008781c */ /* 0x008fe4000074f070 */
[----:B------:R-:W-:-:S13]  /*2d60*/  R2UR UR4, R4 ;  /* 0x00000000040472ca */ /* 0x000fda00000e0000 */
[----:B------:R-:W2:Y:S01]  /*2d70*/  LDTM.x32 R12, tmem[UR4+0x20] ;  /* 0x00002004000c79ee */ /* 0x000ea200082c0000 */
[----:B------:R-:W-:Y:S01]  /*2d80*/  R2UR UR4, R4 ;  /* 0x00000000040472ca */ /* 0x000fe200000e0000 */
[C---:B--2--5:R-:W-:Y:S01]  /*2d90*/  FMUL R82, R78.reuse, R12 ;  /* 0x0000000c4e527220 */ /* 0x064fe20000400000 */
[C---:B------:R-:W-:Y:S01]  /*2da0*/  FMUL R83, R78.reuse, R13 ;  /* 0x0000000d4e537220 */ /* 0x040fe20000400000 */
        /* <DEDUP_REMOVED lines=23> */
[----:B-1----:R-:W1:Y:S01]  /*2f20*/  LDTM.x32 R4, tmem[UR4] ;  /* 0x00000004000479ee */ /* 0x002e6200082c0000 */
[C---:B------:R-:W-:Y:S01]  /*2f30*/  FMUL R107, R78.reuse, R37 ;  /* 0x000000254e6b7220 */ /* 0x040fe20000400000 */
[C---:B------:R-:W-:Y:S01]  /*2f40*/  FMUL R108, R78.reuse, R38 ;  /* 0x000000264e6c7220 */ /* 0x040fe20000400000 */
[C---:B------:R-:W-:Y:S01]  /*2f50*/  FMUL R109, R78.reuse, R39 ;  /* 0x000000274e6d7220 */ /* 0x040fe20000400000 */
[----:B------:R-:W-:Y:S01]  /*2f60*/  F2FP.BF16.F32.PACK_AB R39, R89, R88 ;  /* 0x000000585927723e */ /* 0x000fe200000010ff */
[C---:B------:R-:W-:Y:S01]  /*2f70*/  FMUL R40, R78.reuse, R40 ;  /* 0x000000284e287220 */ /* 0x040fe20000400000 */
[----:B------:R-:W-:Y:S01]  /*2f80*/  F2FP.BF16.F32.PACK_AB R38, R87, R86 ;  /* 0x000000565726723e */ /* 0x000fe200000010ff */
[C---:B------:R-:W-:Y:S01]  /*2f90*/  FMUL R41, R78.reuse, R41 ;  /* 0x000000294e297220 */ /* 0x040fe20000400000 */
[----:B------:R-:W-:Y:S01]  /*2fa0*/  F2FP.BF16.F32.PACK_AB R37, R85, R84 ;  /* 0x000000545525723e */ /* 0x000fe200000010ff */
[C---:B------:R-:W-:Y:S01]  /*2fb0*/  FMUL R42, R78.reuse, R42 ;  /* 0x0000002a4e2a7220 */ /* 0x040fe20000400000 */
[----:B------:R-:W-:Y:S01]  /*2fc0*/  F2FP.BF16.F32.PACK_AB R36, R83, R82 ;  /* 0x000000525324723e */ /* 0x000fe200000010ff */
[----:B------:R-:W-:Y:S01]  /*2fd0*/  FMUL R43, R78, R43 ;  /* 0x0000002b4e2b7220 */ /* 0x000fe20000400000 */
[----:B------:R-:W-:-:S02]  /*2fe0*/  F2FP.BF16.F32.PACK_AB R47, R97, R96 ;  /* 0x00000060612f723e */ /* 0x000fc400000010ff */
[----:B------:R-:W-:Y:S01]  /*2ff0*/  F2FP.BF16.F32.PACK_AB R46, R95, R94 ;  /* 0x0000005e5f2e723e */ /* 0x000fe200000010ff */
[----:B------:R2:W-:Y:S01]  /*3000*/  STS.128 [R64], R36 ;  /* 0x0000002440007388 */ /* 0x0005e20000000c00 */
[----:B------:R-:W-:Y:S02]  /*3010*/  F2FP.BF16.F32.PACK_AB R45, R93, R92 ;  /* 0x0000005c5d2d723e */ /* 0x000fe400000010ff */
[----:B------:R-:W-:Y:S02]  /*3020*/  F2FP.BF16.F32.PACK_AB R44, R91, R90 ;  /* 0x0000005a5b2c723e */ /* 0x000fe400000010ff */
[----:B------:R-:W-:Y:S02]  /*3030*/  F2FP.BF16.F32.PACK_AB R51, R105, R104 ;  /* 0x000000686933723e */ /* 0x000fe400000010ff */
[----:B------:R-:W-:Y:S01]  /*3040*/  F2FP.BF16.F32.PACK_AB R50, R103, R102 ;  /* 0x000000666732723e */ /* 0x000fe200000010ff */
[----:B------:R3:W-:Y:S01]  /*3050*/  STS.128 [R65], R44 ;  /* 0x0000002c41007388 */ /* 0x0007e20000000c00 */
[----:B------:R-:W-:Y:S01]  /*3060*/  F2FP.BF16.F32.PACK_AB R49, R101, R100 ;  /* 0x000000646531723e */ /* 0x000fe200000010ff */
[C---:B-1----:R-:W-:Y:S01]  /*3070*/  FMUL R110, R78.reuse, R4 ;  /* 0x000000044e6e7220 */ /* 0x042fe20000400000 */
[----:B------:R-:W-:Y:S01]  /*3080*/  F2FP.BF16.F32.PACK_AB R48, R99, R98 ;  /* 0x000000626330723e */ /* 0x000fe200000010ff */
[C---:B------:R-:W-:Y:S01]  /*3090*/  FMUL R111, R78.reuse, R5 ;  /* 0x000000054e6f7220 */ /* 0x040fe20000400000 */
[C---:B------:R-:W-:Y:S01]  /*30a0*/  FMUL R112, R78.reuse, R6 ;  /* 0x000000064e707220 */ /* 0x040fe20000400000 */
[C---:B------:R-:W-:Y:S01]  /*30b0*/  FMUL R113, R78.reuse, R7 ;  /* 0x000000074e717220 */ /* 0x040fe20000400000 */
[C---:B------:R-:W-:Y:S01]  /*30c0*/  FMUL R114, R78.reuse, R8 ;  /* 0x000000084e727220 */ /* 0x040fe20000400000 */
[C---:B------:R-:W-:Y:S01]  /*30d0*/  FMUL R115, R78.reuse, R9 ;  /* 0x000000094e737220 */ /* 0x040fe20000400000 */
[C---:B------:R-:W-:Y:S01]  /*30e0*/  FMUL R116, R78.reuse, R10 ;  /* 0x0000000a4e747220 */ /* 0x040fe20000400000 */
[C---:B------:R-:W-:Y:S01]  /*30f0*/  FMUL R117, R78.reuse, R11 ;  /* 0x0000000b4e757220 */ /* 0x040fe20000400000 */
[----:B------:R1:W-:Y:S01]  /*3100*/  STS.128 [R66], R48 ;  /* 0x0000003042007388 */ /* 0x0003e20000000c00 */
        /* <DEDUP_REMOVED lines=11> */
[C---:B--2---:R-:W-:Y:S01]  /*31c0*/  FMUL R36, R78.reuse, R12 ;  /* 0x0000000c4e247220 */ /* 0x044fe20000400000 */
[C---:B------:R-:W-:Y:S01]  /*31d0*/  FMUL R37, R78.reuse, R13 ;  /* 0x0000000d4e257220 */ /* 0x040fe20000400000 */
[C---:B------:R-:W-:Y:S01]  /*31e0*/  FMUL R38, R78.reuse, R14 ;  /* 0x0000000e4e267220 */ /* 0x040fe20000400000 */
[C---:B------:R-:W-:Y:S01]  /*31f0*/  FMUL R39, R78.reuse, R15 ;  /* 0x0000000f4e277220 */ /* 0x040fe20000400000 */
[----:B------:R-:W-:Y:S01]  /*3200*/  FMUL R35, R78, R35 ;  /* 0x000000234e237220 */ /* 0x000fe20000400000 */
[----:B------:R-:W-:-:S02]  /*3210*/  F2FP.BF16.F32.PACK_AB R7, R117, R116 ;  /* 0x000000747507723e */ /* 0x000fc400000010ff */
[----:B------:R-:W-:Y:S01]  /*3220*/  F2FP.BF16.F32.PACK_AB R6, R115, R114 ;  /* 0x000000727306723e */ /* 0x000fe200000010ff */
[C---:B---3--:R-:W-:Y:S01]  /*3230*/  FMUL R44, R78.reuse, R16 ;  /* 0x000000104e2c7220 */ /* 0x048fe20000400000 */
[C---:B------:R-:W-:Y:S01]  /*3240*/  FMUL R45, R78.reuse, R17 ;  /* 0x000000114e2d7220 */ /* 0x040fe20000400000 */
[C---:B------:R-:W-:Y:S01]  /*3250*/  FMUL R46, R78.reuse, R18 ;  /* 0x000000124e2e7220 */ /* 0x040fe20000400000 */
[C---:B------:R-:W-:Y:S01]  /*3260*/  FMUL R47, R78.reuse, R19 ;  /* 0x000000134e2f7220 */ /* 0x040fe20000400000 */
[----:B------:R-:W-:Y:S02]  /*3270*/  F2FP.BF16.F32.PACK_AB R5, R113, R112 ;  /* 0x000000707105723e */ /* 0x000fe400000010ff */
[----:B------:R-:W-:Y:S02]  /*3280*/  F2FP.BF16.F32.PACK_AB R4, R111, R110 ;  /* 0x0000006e6f04723e */ /* 0x000fe400000010ff */
[----:B------:R-:W-:Y:S02]  /*3290*/  F2FP.BF16.F32.PACK_AB R11, R47, R46 ;  /* 0x0000002e2f0b723e */ /* 0x000fe400000010ff */
[----:B------:R-:W-:Y:S01]  /*32a0*/  F2FP.BF16.F32.PACK_AB R10, R45, R44 ;  /* 0x0000002c2d0a723e */ /* 0x000fe200000010ff */
[C---:B-1----:R-:W-:Y:S01]  /*32b0*/  FMUL R48, R78.reuse, R20 ;  /* 0x000000144e307220 */ /* 0x042fe20000400000 */
[C---:B------:R-:W-:Y:S01]  /*32c0*/  FMUL R49, R78.reuse, R21 ;  /* 0x000000154e317220 */ /* 0x040fe20000400000 */
[C---:B------:R-:W-:Y:S01]  /*32d0*/  FMUL R50, R78.reuse, R22 ;  /* 0x000000164e327220 */ /* 0x040fe20000400000 */
[----:B------:R-:W-:Y:S01]  /*32e0*/  FMUL R51, R78, R23 ;  /* 0x000000174e337220 */ /* 0x000fe20000400000 */
[----:B------:R-:W-:-:S02]  /*32f0*/  F2FP.BF16.F32.PACK_AB R23, R43, R42 ;  /* 0x0000002a2b17723e */ /* 0x000fc400000010ff */
[----:B------:R-:W-:Y:S02]  /*3300*/  F2FP.BF16.F32.PACK_AB R22, R41, R40 ;  /* 0x000000282916723e */ /* 0x000fe400000010ff */
[----:B------:R-:W-:Y:S02]  /*3310*/  F2FP.BF16.F32.PACK_AB R21, R109, R108 ;  /* 0x0000006c6d15723e */ /* 0x000fe400000010ff */
[----:B------:R-:W-:Y:S02]  /*3320*/  F2FP.BF16.F32.PACK_AB R20, R107, R106 ;  /* 0x0000006a6b14723e */ /* 0x000fe400000010ff */
[----:B------:R-:W-:Y:S02]  /*3330*/  F2FP.BF16.F32.PACK_AB R9, R39, R38 ;  /* 0x000000262709723e */ /* 0x000fe400000010ff */
[----:B------:R-:W-:Y:S01]  /*3340*/  F2FP.BF16.F32.PACK_AB R8, R37, R36 ;  /* 0x000000242508723e */ /* 0x000fe200000010ff */
[----:B------:R1:W-:Y:S01]  /*3350*/  STS.128 [R67], R20 ;  /* 0x0000001443007388 */ /* 0x0003e20000000c00 */
[----:B------:R-:W-:-:S02]  /*3360*/  F2FP.BF16.F32.PACK_AB R15, R27, R26 ;  /* 0x0000001a1b0f723e */ /* 0x000fc400000010ff */
[----:B------:R-:W-:Y:S01]  /*3370*/  F2FP.BF16.F32.PACK_AB R14, R25, R24 ;  /* 0x00000018190e723e */ /* 0x000fe200000010ff */
[----:B------:R1:W-:Y:S01]  /*3380*/  STS.128 [R68], R4 ;  /* 0x0000000444007388 */ /* 0x0003e20000000c00 */
[----:B------:R-:W-:Y:S02]  /*3390*/  F2FP.BF16.F32.PACK_AB R13, R51, R50 ;  /* 0x00000032330d723e */ /* 0x000fe400000010ff */
[----:B------:R-:W-:Y:S01]  /*33a0*/  F2FP.BF16.F32.PACK_AB R12, R49, R48 ;  /* 0x00000030310c723e */ /* 0x000fe200000010ff */
[----:B------:R1:W-:Y:S01]  /*33b0*/  STS.128 [R69], R8 ;  /* 0x0000000845007388 */ /* 0x0003e20000000c00 */
[----:B------:R-:W-:Y:S02]  /*33c0*/  F2FP.BF16.F32.PACK_AB R19, R35, R34 ;  /* 0x000000222313723e */ /* 0x000fe400000010ff */
[----:B------:R-:W-:Y:S01]  /*33d0*/  F2FP.BF16.F32.PACK_AB R18, R33, R32 ;  /* 0x000000202112723e */ /* 0x000fe200000010ff */
[----:B------:R1:W-:Y:S01]  /*33e0*/  STS.128 [R70], R12 ;  /* 0x0000000c46007388 */ /* 0x0003e20000000c00 */
[----:B------:R-:W-:-:S02]  /*33f0*/  F2FP.BF16.F32.PACK_AB R17, R31, R30 ;  /* 0x0000001e1f11723e */ /* 0x000fc400000010ff */
[----:B------:R-:W-:-:S05]  /*3400*/  F2FP.BF16.F32.PACK_AB R16, R29, R28 ;  /* 0x0000001c1d10723e */ /* 0x000fca00000010ff */
[----:B------:R1:W-:Y:S01]  /*3410*/  STS.128 [R71], R16 ;  /* 0x0000001047007388 */ /* 0x0003e20000000c00 */
[----:B------:R2:W-:Y:S06]  /*3420*/  MEMBAR.ALL.CTA ;  /* 0x0000000000007992 */ /* 0x0005ec0000008000 */
[----:B--2---:R-:W2:Y:S02]  /*3430*/  FENCE.VIEW.ASYNC.S ;  /* 0x00000000000073c6 */ /* 0x004ea40000000000 */
[----:B--2---:R-:W-:Y:S06]  /*3440*/  BAR.SYNC.DEFER_BLOCKING 0x2, 0x80 ;  /* 0x0082000000007b1d */ /* 0x004fec0000010000 */
[----:B------:R-:W-:Y:S05]  /*3450*/  BRA.U !UP4, `(.L_x_41) ;  /* 0x000000010c447547 */ /* 0x000fea000b800000 */
[----:B------:R-:W-:Y:S01]  /*3460*/  UIADD3 UR12, UP0, UPT, UR10, 0x240, URZ ;  /* 0x000002400a0c7890 */ /* 0x000fe2000ff1e0ff */
[----:B------:R-:W-:Y:S01]  /*3470*/  PLOP3.LUT P0, PT, PT, PT, PT, 0x80, 0x8 ;  /* 0x000000000008781c */ /* 0x000fe20003f0f070 */
[----:B------:R-:W-:Y:S01]  /*3480*/  IMAD R81, R53, 0x80, R81 ;  /* 0x0000008035517824 */ /* 0x000fe200078e0251 */
[----:B-1----:R-:W-:Y:S01]  /*3490*/  IADD3 R4, PT, PT, R3, 0x400, RZ ;  /* 0x0000040003047810 */ /* 0x002fe20007ffe0ff */
[----:B------:R-:W-:-:S12]  /*34a0*/  UIADD3.X UR13, UPT, UPT, URZ, UR11, URZ, UP0, !UPT ;  /* 0x0000000bff0d7290 */ /* 0x000fd800087fe4ff */
.L_x_42:
[----:B------:R-:W-:Y:S02]  /*34b0*/  PLOP3.LUT P1, PT, P1, P0, PT, 0xf2, 0x2f ;  /* 0x00000000002f781c */ /* 0x000fe40000f21e72 */
[----:B------:R-:W-:-:S08]  /*34c0*/  @P0 R2UR P1, UR6, R77 ;  /* 0x000000004d0602ca */ /* 0x000fd00000020000 */
[----:B------:R-:W-:Y:S02]  /*34d0*/  PLOP3.LUT P1, PT, P1, P0, PT, 0xf2, 0x2f ;  /* 0x00000000002f781c */ /* 0x000fe40000f21e72 */
[----:B------:R-:W-:-:S08]  /*34e0*/  @P0 R2UR.OR P1, UR5, R81 ;  /* 0x00000000510502ca */ /* 0x000fd00000120000 */
[----:B------:R-:W-:Y:S02]  /*34f0*/  PLOP3.LUT P1, PT, P1, P0, PT, 0xf2, 0x2f ;  /* 0x00000000002f781c */ /* 0x000fe40000f21e72 */
[----:B------:R-:W-:-:S08]  /*3500*/  @P0 R2UR.OR P1, UR4, R4 ;  /* 0x00000000040402ca */ /* 0x000fd00000120000 */
[----:B------:R-:W-:Y:S02]  /*3510*/  @P0 PLOP3.LUT P0, PT, P1, PT, PT, 0x80, 0x8 ;  /* 0x000000000008081c */ /* 0x000fe40000f0f070 */
[----:B------:R-:W-:-:S03]  /*3520*/  PLOP3.LUT P1, PT, PT, PT, PT, 0x80, 0x8 ;  /* 0x000000000008781c */ /* 0x000fc60003f2f070 */
[----:B------:R1:W-:Y:S08]  /*3530*/  UTMASTG.2D [UR4], [UR12], desc[URZ] ;  /* 0x0000ff040c0073b5 */ /* 0x0003f00008009000 */
[----:B-1----:R-:W-:Y:S05]  /*3540*/  @P0 BRA.U.ANY `(.L_x_42) ;  /* 0xfffffffd00d80947 */ /* 0x002fea000393ffff */
[----:B------:R0:W-:Y:S01]  /*3550*/  UTMACMDFLUSH ;  /* 0x00000000000079b7 */ /* 0x0001e20000000000 */
[----:B------:R-:W-:-:S04]  /*3560*/  DEPBAR.LE SB0, 0x0 ;  /* 0x000080000000791a */ /* 0x000fc80000000000 */
.L_x_41:
[----:B------:R-:W-:Y:S01]  /*3570*/  FMUL R128, R110, -1.4426950216293334961 ;  /* 0xbfb8aa3b6e807820 */ /* 0x000fe20000400000 */
[----:B------:R-:W-:Y:S01]  /*3580*/  FMUL R127, R111, -1.4426950216293334961 ;  /* 0xbfb8aa3b6f7f7820 */ /* 0x000fe20000400000 */
[----:B------:R-:W-:Y:S01]  /*3590*/  FMUL R126, R112, -1.4426950216293334961 ;  /* 0xbfb8aa3b707e7820 */ /* 0x000fe20000400000 */
[----:B------:R-:W-:Y:S01]  /*35a0*/  FMUL R125, R113, -1.4426950216293334961 ;  /* 0xbfb8aa3b717d7820 */ /* 0x000fe20000400000 */
[----:B------:R-:W-:Y:S01]  /*35b0*/  FMUL R124, R114, -1.4426950216293334961 ;  /* 0xbfb8aa3b727c7820 */ /* 0x000fe20000400000 */
[----:B------:R-:W-:Y:S01]  /*35c0*/  FMUL R123, R115, -1.4426950216293334961 ;  /* 0xbfb8aa3b737b7820 */ /* 0x000fe20000400000 */
[----:B------:R-:W2:Y:S01]  /*35d0*/  MUFU.EX2 R128, R128 ;  /* 0x0000008000807308 */ /* 0x000ea20000000800 */
[----:B------:R-:W-:Y:S01]  /*35e0*/  FMUL R122, R116, -1.4426950216293334961 ;  /* 0xbfb8aa3b747a7820 */ /* 0x000fe20000400000 */
[----:B------:R-:W-:Y:S01]  /*35f0*/  FMUL R121, R117, -1.4426950216293334961 ;  /* 0xbfb8aa3b75797820 */ /* 0x000fe20000400000 */
[----:B------:R-:W-:Y:S01]  /*3600*/  FMUL R120, R36, -1.4426950216293334961 ;  /* 0xbfb8aa3b24787820 */ /* 0x000fe20000400000 */
[----:B------:R-:W-:Y:S01]  /*3610*/  FMUL R119, R37, -1.4426950216293334961 ;  /* 0xbfb8aa3b25777820 */ /* 0x000fe20000400000 */
[----:B------:R-:W-:Y:S01]  /*3620*/  FMUL R118, R38, -1.4426950216293334961 ;  /* 0xbfb8aa3b26767820 */ /* 0x000fe20000400000 */
[----:B-1----:R-:W-:Y:S01]  /*3630*/  FMUL R8, R31, -1.4426950216293334961 ;  /* 0xbfb8aa3b1f087820 */ /* 0x002fe20000400000 */
[----:B------:R-:W-:Y:S01]  /*3640*/  FMUL R9, R30, -1.4426950216293334961 ;  /* 0xbfb8aa3b1e097820 */ /* 0x000fe20000400000 */
[----:B------:R-:W1:Y:S01]  /*3650*/  MUFU.EX2 R127, R127 ;  /* 0x0000007f007f7308 */ /* 0x000e620000000800 */
[----:B------:R-:W-:Y:S01]  /*3660*/  FMUL R81, R39, -1.4426950216293334961 ;  /* 0xbfb8aa3b27517820 */ /* 0x000fe20000400000 */
[----:B------:R-:W-:Y:S01]  /*3670*/  FMUL R7, R32, -1.4426950216293334961 ;  /* 0xbfb8aa3b20077820 */ /* 0x000fe20000400000 */
[----:B------:R-:W-:Y:S01]  /*3680*/  FMUL R20, R47, -1.4426950216293334961 ;  /* 0xbfb8aa3b2f147820 */ /* 0x000fe20000400000 */
[----:B------:R-:W-:Y:S01]  /*3690*/  FMUL R11, R28, -1.4426950216293334961 ;  /* 0xbfb8aa3b1c0b7820 */ /* 0x000fe20000400000 */
[----:B------:R-:W-:Y:S01]  /*36a0*/  FMUL R10, R29, -1.4426950216293334961 ;  /* 0xbfb8aa3b1d0a7820 */ /* 0x000fe20000400000 */
[----:B------:R-:W-:Y:S01]  /*36b0*/  FMUL R5, R34, -1.4426950216293334961 ;  /* 0xbfb8aa3b22057820 */ /* 0x000fe20000400000 */
[----:B------:R-:W-:Y:S01]  /*36c0*/  FMUL R4, R35, -1.4426950216293334961 ;  /* 0xbfb8aa3b23047820 */ /* 0x000fe20000400000 */
[----:B------:R-:W3:Y:S01]  /*36d0*/  MUFU.EX2 R126, R126 ;  /* 0x0000007e007e7308 */ /* 0x000ee20000000800 */
[----:B------:R-:W-:Y:S01]  /*36e0*/  FMUL R21, R46, -1.4426950216293334961 ;  /* 0xbfb8aa3b2e157820 */ /* 0x000fe20000400000 */
[----:B------:R-:W-:Y:S01]  /*36f0*/  FMUL R13, R26, -1.4426950216293334961 ;  /* 0xbfb8aa3b1a0d7820 */ /* 0x000fe20000400000 */
[----:B------:R-:W-:Y:S01]  /*3700*/  FMUL R15, R24, -1.4426950216293334961 ;  /* 0xbfb8aa3b180f7820 */ /* 0x000fe20000400000 */
[----:B------:R-:W-:Y:S01]  /*3710*/  FMUL R23, R44, -1.4426950216293334961 ;  /* 0xbfb8aa3b2c177820 */ /* 0x000fe20000400000 */
[----:B--2---:R-:W-:Y:S01]  /*3720*/  FADD R129, R128, 1 ;  /* 0x3f80000080817421 */ /* 0x004fe20000000000 */
[----:B------:R-:W-:Y:S01]  /*3730*/  FMUL R22, R45, -1.4426950216293334961 ;  /* 0xbfb8aa3b2d167820 */ /* 0x000fe20000400000 */
[----:B------:R-:W-:Y:S01]  /*3740*/  FMUL R6, R33, -1.4426950216293334961 ;  /* 0xbfb8aa3b21067820 */ /* 0x000fe20000400000 */
[----:B------:R-:W2:Y:S01]  /*3750*/  MUFU.EX2 R125, R125 ;  /* 0x0000007d007d7308 */ /* 0x000ea20000000800 */
[----:B-1----:R-:W-:Y:S01]  /*3760*/  FADD R128, R127, 1 ;  /* 0x3f8000007f807421 */ /* 0x002fe20000000000 */
[----:B------:R-:W-:Y:S01]  /*3770*/  FMUL R16, R51, -1.4426950216293334961 ;  /* 0xbfb8aa3b33107820 */ /* 0x000fe20000400000 */
[----:B------:R-:W-:Y:S01]  /*3780*/  FMUL R17, R50, -1.4426950216293334961 ;  /* 0xbfb8aa3b32117820 */ /* 0x000fe20000400000 */
[----:B------:R-:W-:Y:S01]  /*3790*/  FMUL R19, R48, -1.4426950216293334961 ;  /* 0xbfb8aa3b30137820 */ /* 0x000fe20000400000 */
[----:B------:R-:W-:Y:S01]  /*37a0*/  FMUL R14, R25, -1.4426950216293334961 ;  /* 0xbfb8aa3b190e7820 */ /* 0x000fe20000400000 */
[----:B------:R-:W-:Y:S01]  /*37b0*/  FMUL R12, R27, -1.4426950216293334961 ;  /* 0xbfb8aa3b1b0c7820 */ /* 0x000fe20000400000 */
[----:B------:R-:W-:Y:S01]  /*37c0*/  FMUL R18, R49, -1.4426950216293334961 ;  /* 0xbfb8aa3b31127820 */ /* 0x000fe20000400000 */
[----:B------:R-:W1:Y:S01]  /*37d0*/  MUFU.EX2 R124, R124 ;  /* 0x0000007c007c7308 */ /* 0x000e620000000800 */
[----:B---3--:R-:W-:Y:S01]  /*37e0*/  FADD R127, R126, 1 ;  /* 0x3f8000007e7f7421 */ /* 0x008fe20000000000 */
[----:B------:R-:W-:Y:S06]  /*37f0*/  BAR.SYNC.DEFER_BLOCKING 0x2, 0x80 ;  /* 0x0082000000007b1d */ /* 0x000fec0000010000 */
[----:B------:R-:W3:Y:S01]  /*3800*/  MUFU.EX2 R123, R123 ;  /* 0x0000007b007b7308 */ /* 0x000ee20000000800 */
[----:B--2---:R-:W-:-:S07]  /*3810*/  FADD R126, R125, 1 ;  /* 0x3f8000007d7e7421 */ /* 0x004fce0000000000 */
[----:B------:R-:W2:Y:S01]  /*3820*/  MUFU.EX2 R122, R122 ;  /* 0x0000007a007a7308 */ /* 0x000ea20000000800 */
[----:B-1----:R-:W-:-:S07]  /*3830*/  FADD R125, R124, 1 ;  /* 0x3f8000007c7d7421 */ /* 0x002fce0000000000 */
[----:B------:R-:W1:Y:S01]  /*3840*/  MUFU.EX2 R121, R121 ;  /* 0x0000007900797308 */ /* 0x000e620000000800 */
[----:B---3--:R-:W-:-:S07]  /*3850*/  FADD R124, R123, 1 ;  /* 0x3f8000007b7c7421 */ /* 0x008fce0000000000 */
        /* <DEDUP_REMOVED lines=46> */
[----:B------:R-:W1:Y:S01]  /*3b40*/  MUFU.RCP R119, R119 ;  /* 0x0000007700777308 */ /* 0x000e620000001000 */
[----:B---3--:R-:W-:-:S07]  /*3b50*/  FADD R14, R14, 1 ;  /* 0x3f8000000e0e7421 */ /* 0x008fce0000000000 */
[----:B------:R-:W3:Y:S01]  /*3b60*/  MUFU.RCP R118, R81 ;  /* 0x0000005100767308 */ /* 0x000ee20000001000 */
[----:B--2---:R-:W-:-:S07]  /*3b70*/  FADD R12, R12, 1 ;  /* 0x3f8000000c0c7421 */ /* 0x004fce0000000000 */
[----:B------:R-:W2:Y:S01]  /*3b80*/  MUFU.RCP R8, R8 ;  /* 0x0000000800087308 */ /* 0x000ea20000001000 */
[----:B-1----:R-:W-:-:S04]  /*3b90*/  FMUL R119, R38, R119 ;  /* 0x0000007726777220 */ /* 0x002fc80000400000 */
[----:B------:R-:W-:-:S03]  /*3ba0*/  FMUL R92, R92, R119 ;  /* 0x000000775c5c7220 */ /* 0x000fc60000400000 */
[----:B------:R-:W1:Y:S01]  /*3bb0*/  MUFU.RCP R9, R9 ;  /* 0x0000000900097308 */ /* 0x000e620000001000 */
[----:B---3--:R-:W-:Y:S01]  /*3bc0*/  FMUL R118, R39, R118 ;  /* 0x0000007627767220 */ /* 0x008fe20000400000 */
[----:B------:R-:W-:-:S03]  /*3bd0*/  FMUL R92, R55, R92 ;  /* 0x0000005c375c7220 */ /* 0x000fc60000400000 */
[----:B------:R-:W-:-:S03]  /*3be0*/  FMUL R118, R93, R118 ;  /* 0x000000765d767220 */ /* 0x000fc60000400000 */
[----:B------:R-:W3:Y:S01]  /*3bf0*/  MUFU.EX2 R18, R18 ;  /* 0x0000001200127308 */ /* 0x000ee20000000800 */
[----:B--2---:R-:W-:-:S04]  /*3c00*/  FMUL R8, R31, R8 ;  /* 0x000000081f087220 */ /* 0x004fc80000400000 */
[----:B------:R-:W-:-:S03]  /*3c10*/  FMUL R8, R109, R8 ;  /* 0x000000086d087220 */ /* 0x000fc60000400000 */
[----:B------:R-:W2:Y:S01]  /*3c20*/  MUFU.RCP R7, R7 ;  /* 0x0000000700077308 */ /* 0x000ea20000001000 */
[----:B-1----:R-:W-:Y:S01]  /*3c30*/  FMUL R9, R30, R9 ;  /* 0x000000091e097220 */ /* 0x002fe20000400000 */
[----:B------:R-:W-:-:S03]  /*3c40*/  FMUL R8, R55, R8 ;  /* 0x0000000837087220 */ /* 0x000fc60000400000 */
[----:B------:R-:W-:-:S03]  /*3c50*/  FMUL R108, R108, R9 ;  /* 0x000000096c6c7220 */ /* 0x000fc60000400000 */
[----:B------:R-:W1:Y:S01]  /*3c60*/  MUFU.RCP R121, R121 ;  /* 0x0000007900797308 */ /* 0x000e620000001000 */
[----:B---3--:R-:W-:Y:S01]  /*3c70*/  FADD R18, R18, 1 ;  /* 0x3f80000012127421 */ /* 0x008fe20000000000 */
[----:B------:R-:W-:-:S06]  /*3c80*/  FMUL R9, R55, R108 ;  /* 0x0000006c37097220 */ /* 0x000fcc0000400000 */
[----:B------:R-:W3:Y:S01]  /*3c90*/  MUFU.RCP R20, R20 ;  /* 0x0000001400147308 */ /* 0x000ee20000001000 */
[----:B--2---:R-:W-:-:S04]  /*3ca0*/  FMUL R7, R32, R7 ;  /* 0x0000000720077220 */ /* 0x004fc80000400000 */
[----:B------:R-:W-:Y:S01]  /*3cb0*/  FMUL R40, R40, R7 ;  /* 0x0000000728287220 */ /* 0x000fe20000400000 */
[C---:B------:R-:W-:Y:S02]  /*3cc0*/  FMUL R7, R55.reuse, R118 ;  /* 0x0000007637077220 */ /* 0x040fe40000400000 */
[----:B------:R-:W2:Y:S01]  /*3cd0*/  MUFU.RCP R11, R11 ;  /* 0x0000000b000b7308 */ /* 0x000ea20000001000 */
[----:B-1----:R-:W-:Y:S01]  /*3ce0*/  FMUL R121, R36, R121 ;  /* 0x0000007924797220 */ /* 0x002fe20000400000 */
[----:B------:R-:W-:-:S03]  /*3cf0*/  FMUL R40, R55, R40 ;  /* 0x0000002837287220 */ /* 0x000fc60000400000 */
[----:B------:R-:W-:-:S03]  /*3d00*/  FMUL R90, R90, R121 ;  /* 0x000000795a5a7220 */ /* 0x000fc60000400000 */
[----:B------:R-:W1:Y:S01]  /*3d10*/  MUFU.RCP R10, R10 ;  /* 0x0000000a000a7308 */ /* 0x000e620000001000 */
[----:B---3--:R-:W-:Y:S01]  /*3d20*/  FMUL R20, R47, R20 ;  /* 0x000000142f147220 */ /* 0x008fe20000400000 */
[----:B------:R-:W-:-:S03]  /*3d30*/  FMUL R90, R55, R90 ;  /* 0x0000005a375a7220 */ /* 0x000fc60000400000 */
[----:B------:R-:W-:-:S03]  /*3d40*/  FMUL R20, R97, R20 ;  /* 0x0000001461147220 */ /* 0x000fc60000400000 */
[----:B------:R-:W3:Y:S01]  /*3d50*/  MUFU.RCP R5, R5 ;  /* 0x0000000500057308 */ /* 0x000ee20000001000 */
[----:B--2---:R-:W-:-:S04]  /*3d60*/  FMUL R11, R28, R11 ;  /* 0x0000000b1c0b7220 */ /* 0x004fc80000400000 */
[----:B------:R-:W-:Y:S01]  /*3d70*/  FMUL R106, R106, R11 ;  /* 0x0000000b6a6a7220 */ /* 0x000fe20000400000 */
[----:B------:R-:W-:Y:S02]  /*3d80*/  FMUL R11, R55, R20 ;  /* 0x00000014370b7220 */ /* 0x000fe40000400000 */
[----:B------:R-:W2:Y:S01]  /*3d90*/  MUFU.RCP R4, R4 ;  /* 0x0000000400047308 */ /* 0x000ea20000001000 */
[----:B-1----:R-:W-:-:S04]  /*3da0*/  FMUL R10, R29, R10 ;  /* 0x0000000a1d0a7220 */ /* 0x002fc80000400000 */
[----:B------:R-:W-:-:S03]  /*3db0*/  FMUL R10, R107, R10 ;  /* 0x0000000a6b0a7220 */ /* 0x000fc60000400000 */
[----:B------:R-:W1:Y:S01]  /*3dc0*/  MUFU.RCP R21, R21 ;  /* 0x0000001500157308 */ /* 0x000e620000001000 */
[----:B---3--:R-:W-:Y:S01]  /*3dd0*/  FMUL R5, R34, R5 ;  /* 0x0000000522057220 */ /* 0x008fe20000400000 */
[----:B------:R-:W-:-:S03]  /*3de0*/  FMUL R10, R55, R10 ;  /* 0x0000000a370a7220 */ /* 0x000fc60000400000 */
[----:B------:R-:W-:Y:S01]  /*3df0*/  FMUL R42, R42, R5 ;  /* 0x000000052a2a7220 */ /* 0x000fe20000400000 */
[----:B------:R-:W-:Y:S02]  /*3e00*/  FMNMX.NAN R5, |R7|, |R8|, !PT ;  /* 0x4000000807057209 */ /* 0x000fe40007820200 */
[----:B------:R-:W3:Y:S01]  /*3e10*/  MUFU.RCP R13, R13 ;  /* 0x0000000d000d7308 */ /* 0x000ee20000001000 */
[----:B--2---:R-:W-:-:S07]  /*3e20*/  FMUL R4, R35, R4 ;  /* 0x0000000423047220 */ /* 0x004fce0000400000 */
        /* <DEDUP_REMOVED lines=9> */
[----:B--2---:R-:W-:-:S04]  /*3ec0*/  FMUL R120, R37, R120 ;  /* 0x0000007825787220 */ /* 0x004fc80000400000 */
[----:B------:R-:W-:-:S03]  /*3ed0*/  FMUL R120, R91, R120 ;  /* 0x000000785b787220 */ /* 0x000fc60000400000 */
[----:B------:R-:W2:Y:S01]  /*3ee0*/  MUFU.RCP R129, R129 ;  /* 0x0000008100817308 */ /* 0x000ea20000001000 */
[----:B-1----:R-:W-:Y:S01]  /*3ef0*/  FMUL R15, R24, R15 ;  /* 0x0000000f180f7220 */ /* 0x002fe20000400000 */
[----:B------:R-:W-:Y:S01]  /*3f00*/  FMUL R24, R43, R4 ;  /* 0x000000042b187220 */ /* 0x000fe20000400000 */
[----:B------:R-:W-:Y:S01]  /*3f10*/  F2FP.SATFINITE.E4M3.F32.PACK_AB_MERGE_C R4, R7, R92, RZ ;  /* 0x0000005c0704723e */ /* 0x000fe200048070ff */
[C---:B------:R-:W-:Y:S01]  /*3f20*/  FMUL R21, R55.reuse, R120 ;  /* 0x0000007837157220 */ /* 0x040fe20000400000 */
[----:B------:R-:W-:Y:S01]  /*3f30*/  F2FP.SATFINITE.E4M3.F32.PACK_AB_MERGE_C R7, R8, R9, RZ ;  /* 0x000000090807723e */ /* 0x000fe200048070ff */
[C---:B------:R-:W-:Y:S01]  /*3f40*/  FMUL R9, R55.reuse, R106 ;  /* 0x0000006a37097220 */ /* 0x040fe20000400000 */
[----:B------:R-:W-:Y:S01]  /*3f50*/  FMUL R20, R55, R24 ;  /* 0x0000001837147220 */ /* 0x000fe20000400000 */
[----:B------:R-:W1:Y:S01]  /*3f60*/  MUFU.RCP R128, R128 ;  /* 0x0000008000807308 */ /* 0x000e620000001000 */
[----:B---3--:R-:W-:Y:S01]  /*3f70*/  FMUL R23, R44, R23 ;  /* 0x000000172c177220 */ /* 0x008fe20000400000 */
[----:B------:R-:W-:Y:S01]  /*3f80*/  FMUL R102, R102, R15 ;  /* 0x0000000f66667220 */ /* 0x000fe20000400000 */
[----:B------:R-:W-:-:S02]  /*3f90*/  FMNMX.NAN R15, |R90|, |R9|, !PT ;  /* 0x400000095a0f7209 */ /* 0x000fc40007820200 */
[----:B------:R-:W-:Y:S01]  /*3fa0*/  FMUL R94, R94, R23 ;  /* 0x000000175e5e7220 */ /* 0x000fe20000400000 */
[----:B------:R-:W-:Y:S01]  /*3fb0*/  FMUL R23, R55, R42 ;  /* 0x0000002a37177220 */ /* 0x000fe20000400000 */
[----:B------:R-:W-:Y:S01]  /*3fc0*/  F2FP.SATFINITE.E4M3.F32.PACK_AB_MERGE_C R24, R10, R9, RZ ;  /* 0x000000090a18723e */ /* 0x000fe200048070ff */
[----:B------:R-:W3:Y:S01]  /*3fd0*/  MUFU.RCP R127, R127 ;  /* 0x0000007f007f7308 */ /* 0x000ee20000001000 */
[----:B--2---:R-:W-:Y:S01]  /*3fe0*/  FMUL R129, R110, R129 ;  /* 0x000000816e817220 */ /* 0x004fe20000400000 */
[----:B------:R-:W-:Y:S01]  /*3ff0*/  FMNMX.NAN R9, |R11|, |R20|, !PT ;  /* 0x400000140b097209 */ /* 0x000fe20007820200 */
[C---:B------:R-:W-:Y:S01]  /*4000*/  FMUL R94, R55.reuse, R94 ;  /* 0x0000005e375e7220 */ /* 0x040fe20000400000 */
[----:B------:R-:W-:Y:S01]  /*4010*/  F2FP.SATFINITE.E4M3.F32.PACK_AB_MERGE_C R20, R20, R23, RZ ;  /* 0x000000171414723e */ /* 0x000fe200048070ff */
[----:B------:R-:W-:Y:S01]  /*4020*/  FMUL R82, R82, R129 ;  /* 0x0000008152527220 */ /* 0x000fe20000400000 */
[----:B------:R-:W-:Y:S01]  /*4030*/  FMUL R102, R55, R102 ;  /* 0x0000006637667220 */ /* 0x000fe20000400000 */
[----:B------:R-:W-:Y:S01]  /*4040*/  F2FP.SATFINITE.E4M3.F32.PACK_AB_MERGE_C R11, R11, R96, RZ ;  /* 0x000000600b0b723e */ /* 0x000fe200048070ff */
[----:B------:R-:W2:Y:S01]  /*4050*/  MUFU.RCP R126, R126 ;  /* 0x0000007e007e7308 */ /* 0x000ea20000001000 */
[----:B-1----:R-:W-:Y:S01]  /*4060*/  FMUL R128, R111, R128 ;  /* 0x000000806f807220 */ /* 0x002fe20000400000 */
[----:B------:R-:W-:-:S03]  /*4070*/  FMUL R82, R55, R82 ;  /* 0x0000005237527220 */ /* 0x000fc60000400000 */
[----:B------:R-:W-:-:S03]  /*4080*/  FMUL R128, R83, R128 ;  /* 0x0000008053807220 */ /* 0x000fc60000400000 */
[----:B------:R-:W1:Y:S01]  /*4090*/  MUFU.RCP R22, R22 ;  /* 0x0000001600167308 */ /* 0x000e620000001000 */
[----:B---3--:R-:W-:Y:S01]  /*40a0*/  FMUL R127, R112, R127 ;  /* 0x0000007f707f7220 */ /* 0x008fe20000400000 */
[----:B------:R-:W-:-:S03]  /*40b0*/  FMUL R128, R55, R128 ;  /* 0x0000008037807220 */ /* 0x000fc60000400000 */
[----:B------:R-:W-:Y:S02]  /*40c0*/  FMUL R84, R84, R127 ;  /* 0x0000007f54547220 */ /* 0x000fe40000400000 */
[----:B------:R-:W-:Y:S01]  /*40d0*/  F2FP.SATFINITE.E4M3.F32.PACK_AB_MERGE_C R8, R128, R82, RZ ;  /* 0x000000528008723e */ /* 0x000fe200048070ff */
[----:B------:R-:W3:Y:S01]  /*40e0*/  MUFU.RCP R6, R6 ;  /* 0x0000000600067308 */ /* 0x000ee20000001000 */
[----:B--2---:R-:W-:Y:S01]  /*40f0*/  FMUL R126, R113, R126 ;  /* 0x0000007e717e7220 */ /* 0x004fe20000400000 */
[----:B------:R-:W-:-:S03]  /*4100*/  FMUL R84, R55, R84 ;  /* 0x0000005437547220 */ /* 0x000fc60000400000 */
[----:B------:R-:W-:-:S03]  /*4110*/  FMUL R126, R85, R126 ;  /* 0x0000007e557e7220 */ /* 0x000fc60000400000 */
[----:B------:R-:W2:Y:S01]  /*4120*/  MUFU.RCP R16, R16 ;  /* 0x0000001000107308 */ /* 0x000ea20000001000 */
[----:B-1----:R-:W-:-:S04]  /*4130*/  FMUL R22, R45, R22 ;  /* 0x000000162d167220 */ /* 0x002fc80000400000 */
[----:B------:R-:W-:-:S03]  /*4140*/  FMUL R22, R95, R22 ;  /* 0x000000165f167220 */ /* 0x000fc60000400000 */
[----:B------:R-:W1:Y:S01]  /*4150*/  MUFU.RCP R17, R17 ;  /* 0x0000001100117308 */ /* 0x000e620000001000 */
[----:B---3--:R-:W-:Y:S01]  /*4160*/  FMUL R6, R33, R6 ;  /* 0x0000000621067220 */ /* 0x008fe20000400000 */
[C---:B------:R-:W-:Y:S01]  /*4170*/  FMUL R22, R55.reuse, R22 ;  /* 0x0000001637167220 */ /* 0x040fe20000400000 */
[----:B------:R-:W-:Y:S02]  /*4180*/  FMUL R33, R55, R104 ;  /* 0x0000006837217220 */ /* 0x000fe40000400000 */
[----:B------:R-:W-:-:S03]  /*4190*/  FMUL R6, R41, R6 ;  /* 0x0000000629067220 */ /* 0x000fc60000400000 */
[----:B------:R-:W3:Y:S01]  /*41a0*/  MUFU.RCP R19, R19 ;  /* 0x0000001300137308 */ /* 0x000ee20000001000 */
[----:B--2---:R-:W-:-:S04]  /*41b0*/  FMUL R16, R51, R16 ;  /* 0x0000001033107220 */ /* 0x004fc80000400000 */
[----:B------:R-:W-:-:S03]  /*41c0*/  FMUL R16, R101, R16 ;  /* 0x0000001065107220 */ /* 0x000fc60000400000 */
[----:B------:R-:W2:Y:S01]  /*41d0*/  MUFU.RCP R122, R122 ;  /* 0x0000007a007a7308 */ /* 0x000ea20000001000 */
[----:B-1----:R-:W-:-:S04]  /*41e0*/  FMUL R17, R50, R17 ;  /* 0x0000001132117220 */ /* 0x002fc80000400000 */
[----:B------:R-:W-:Y:S01]  /*41f0*/  FMUL R100, R100, R17 ;  /* 0x0000001164647220 */ /* 0x000fe20000400000 */
[----:B------:R-:W-:Y:S01]  /*4200*/  FMNMX.NAN R17, |R96|, |R23|, !PT ;  /* 0x4000001760117209 */ /* 0x000fe20007820200 */
[----:B------:R-:W-:Y:S01]  /*4210*/  FMUL R23, R55, R6 ;  /* 0x0000000637177220 */ /* 0x000fe20000400000 */
[----:B------:R-:W1:Y:S01]  /*4220*/  MUFU.RCP R14, R14 ;  /* 0x0000000e000e7308 */ /* 0x000e620000001000 */
[----:B---3--:R-:W-:Y:S01]  /*4230*/  FMUL R19, R48, R19 ;  /* 0x0000001330137220 */ /* 0x008fe20000400000 */
[C---:B------:R-:W-:Y:S02]  /*4240*/  F2FP.SATFINITE.E4M3.F32.PACK_AB_MERGE_C R6, R22.reuse, R94, RZ ;  /* 0x0000005e1606723e */ /* 0x040fe400048070ff */
[----:B------:R-:W-:Y:S01]  /*4250*/  FMNMX.NAN R26, |R22|, |R23|, !PT ;  /* 0x40000017161a7209 */ /* 0x000fe20007820200 */
[----:B------:R-:W-:Y:S01]  /*4260*/  FMUL R98, R98, R19 ;  /* 0x0000001362627220 */ /* 0x000fe20000400000 */
[----:B------:R-:W-:Y:S01]  /*4270*/  FMNMX.NAN R19, |R21|, |R10|, !PT ;  /* 0x4000000a15137209 */ /* 0x000fe20007820200 */
[----:B------:R-:W-:Y:S01]  /*4280*/  FMUL R10, R55, R16 ;  /* 0x00000010370a7220 */ /* 0x000fe20000400000 */
[----:B------:R-:W3:Y:S01]  /*4290*/  MUFU.RCP R12, R12 ;  /* 0x0000000c000c7308 */ /* 0x000ee20000001000 */
[----:B--2---:R-:W-:Y:S01]  /*42a0*/  FMUL R122, R117, R122 ;  /* 0x0000007a757a7220 */ /* 0x004fe20000400000 */
[----:B------:R-:W-:Y:S01]  /*42b0*/  FMUL R98, R55, R98 ;  /* 0x0000006237627220 */ /* 0x000fe20000400000 */
[----:B------:R-:W-:-:S02]  /*42c0*/  F2FP.SATFINITE.E4M3.F32.PACK_AB_MERGE_C R21, R21, R90, RZ ;  /* 0x0000005a1515723e */ /* 0x000fc400048070ff */
[----:B------:R-:W-:Y:S01]  /*42d0*/  FMUL R122, R89, R122 ;  /* 0x0000007a597a7220 */ /* 0x000fe20000400000 */
[----:B------:R-:W-:Y:S02]  /*42e0*/  F2FP.SATFINITE.E4M3.F32.PACK_AB_MERGE_C R23, R23, R40, RZ ;  /* 0x000000281717723e */ /* 0x000fe400048070ff */
[----:B------:R-:W2:Y:S01]  /*42f0*/  MUFU.RCP R124, R124 ;  /* 0x0000007c007c7308 */ /* 0x000ea20000001000 */
[----:B-1----:R-:W-:Y:S01]  /*4300*/  FMUL R14, R25, R14 ;  /* 0x0000000e190e7220 */ /* 0x002fe20000400000 */
[----:B------:R-:W-:Y:S01]  /*4310*/  FMUL R25, R55, R126 ;  /* 0x0000007e37197220 */ /* 0x000fe20000400000 */
[----:B------:R-:W-:Y:S02]  /*4320*/  PRMT R11, R6, 0x5410, R11 ;  /* 0x00005410060b7816 */ /* 0x000fe4000000000b */
[----:B------:R-:W-:Y:S01]  /*4330*/  FMUL R14, R103, R14 ;  /* 0x0000000e670e7220 */ /* 0x000fe20000400000 */
[----:B------:R-:W-:Y:S02]  /*4340*/  PRMT R6, R24, 0x5410, R7 ;  /* 0x0000541018067816 */ /* 0x000fe40000000007 */
[----:B------:R-:W1:Y:S01]  /*4350*/  MUFU.RCP R123, R123 ;  /* 0x0000007b007b7308 */ /* 0x000e620000001000 */
[----:B---3--:R-:W-:Y:S01]  /*4360*/  FMUL R12, R27, R12 ;  /* 0x0000000c1b0c7220 */ /* 0x008fe20000400000 */
[----:B------:R-:W-:Y:S01]  /*4370*/  F2FP.SATFINITE.E4M3.F32.PACK_AB_MERGE_C R27, R25, R84, RZ ;  /* 0x00000054191b723e */ /* 0x000fe200048070ff */
[----:B------:R-:W-:Y:S01]  /*4380*/  FMUL R31, R55, R14 ;  /* 0x0000000e371f7220 */ /* 0x000fe20000400000 */
[----:B------:R-:W-:Y:S01]  /*4390*/  FMNMX3.NAN R22, |R25|, |R10|, R5, !PT ;  /* 0x4000000a19167276 */ /* 0x000fe20007820205 */
[----:B------:R-:W-:Y:S01]  /*43a0*/  FMUL R12, R105, R12 ;  /* 0x0000000c690c7220 */ /* 0x000fe20000400000 */
[----:B------:R-:W-:Y:S01]  /*43b0*/  FMUL R5, R55, R122 ;  /* 0x0000007a37057220 */ /* 0x000fe20000400000 */
[----:B------:R-:W-:Y:S01]  /*43c0*/  PRMT R8, R8, 0x5410, R27 ;  /* 0x0000541008087816 */ /* 0x000fe2000000001b */
[----:B------:R-:W3:Y:S01]  /*43d0*/  MUFU.RCP R125, R125 ;  /* 0x0000007d007d7308 */ /* 0x000ee20000001000 */
[----:B--2---:R-:W-:Y:S01]  /*43e0*/  FMUL R124, R115, R124 ;  /* 0x0000007c737c7220 */ /* 0x004fe20000400000 */
[C---:B------:R-:W-:Y:S01]  /*43f0*/  FMUL R12, R55.reuse, R12 ;  /* 0x0000000c370c7220 */ /* 0x040fe20000400000 */
[----:B------:R-:W-:Y:S01]  /*4400*/  FMUL R27, R55, R100 ;  /* 0x00000064371b7220 */ /* 0x000fe20000400000 */
[----:B------:R-:W-:Y:S01]  /*4410*/  PRMT R7, R23, 0x5410, R20 ;  /* 0x0000541017077816 */ /* 0x000fe20000000014 */
[----:B------:R-:W-:Y:S01]  /*4420*/  FMUL R124, R87, R124 ;  /* 0x0000007c577c7220 */ /* 0x000fe20000400000 */
[----:B------:R-:W-:-:S02]  /*4430*/  FMNMX.NAN R16, |R94|, |R40|, !PT ;  /* 0x400000285e107209 */ /* 0x000fc40007820200 */
[----:B------:R-:W2:Y:S01]  /*4440*/  MUFU.RCP R18, R18 ;  /* 0x0000001200127308 */ /* 0x000ea20000001000 */
[----:B-1----:R-:W-:Y:S01]  /*4450*/  FMUL R123, R116, R123 ;  /* 0x0000007b747b7220 */ /* 0x002fe20000400000 */
[----:B------:R-:W-:Y:S01]  /*4460*/  FMUL R124, R55, R124 ;  /* 0x0000007c377c7220 */ /* 0x000fe20000400000 */
[----:B------:R-:W-:Y:S02]  /*4470*/  FMNMX3.NAN R29, |R5|, |R12|, R9, !PT ;  /* 0x4000000c051d7276 */ /* 0x000fe40007820209 */
[----:B------:R-:W-:Y:S01]  /*4480*/  FMUL R88, R88, R123 ;  /* 0x0000007b58587220 */ /* 0x000fe20000400000 */
[----:B------:R-:W-:Y:S02]  /*4490*/  F2FP.SATFINITE.E4M3.F32.PACK_AB_MERGE_C R14, R10, R27, RZ ;  /* 0x0000001b0a0e723e */ /* 0x000fe400048070ff */
[----:B------:R-:W-:Y:S01]  /*44a0*/  FMNMX3.NAN R26, |R124|, |R31|, R26, !PT ;  /* 0x4000001f7c1a7276 */ /* 0x000fe2000782021a */
[----:B---3--:R-:W-:Y:S01]  /*44b0*/  FMUL R125, R114, R125 ;  /* 0x0000007d727d7220 */ /* 0x008fe20000400000 */
[----:B------:R-:W-:Y:S01]  /*44c0*/  FMUL R88, R55, R88 ;  /* 0x0000005837587220 */ /* 0x000fe20000400000 */
[----:B------:R-:W-:-:S02]  /*44d0*/  PRMT R10, R21, 0x5410, R4 ;  /* 0x00005410150a7816 */ /* 0x000fc40000000004 */
[----:B------:R-:W-:Y:S01]  /*44e0*/  FMUL R86, R86, R125 ;  /* 0x0000007d56567220 */ /* 0x000fe20000400000 */
[----:B------:R-:W-:Y:S02]  /*44f0*/  FMNMX3.NAN R84, |R84|, |R27|, R13, !PT ;  /* 0x4000001b54547276 */ /* 0x000fe4000782020d */
[----:B------:R-:W-:Y:S01]  /*4500*/  F2FP.SATFINITE.E4M3.F32.PACK_AB_MERGE_C R9, R5, R88, RZ ;  /* 0x000000580509723e */ /* 0x000fe200048070ff */
[----:B--2---:R-:W-:Y:S01]  /*4510*/  FMUL R18, R49, R18 ;  /* 0x0000001231127220 */ /* 0x004fe20000400000 */
[----:B------:R-:W-:Y:S01]  /*4520*/  FMUL R25, R55, R86 ;  /* 0x0000005637197220 */ /* 0x000fe20000400000 */
[----:B------:R-:W-:Y:S02]  /*4530*/  F2FP.SATFINITE.E4M3.F32.PACK_AB_MERGE_C R5, R12, R33, RZ ;  /* 0x000000210c05723e */ /* 0x000fe400048070ff */
[----:B------:R-:W-:Y:S01]  /*4540*/  FMUL R18, R99, R18 ;  /* 0x0000001263127220 */ /* 0x000fe20000400000 */
[----:B------:R-:W-:Y:S02]  /*4550*/  F2FP.SATFINITE.E4M3.F32.PACK_AB_MERGE_C R12, R31, R102, RZ ;  /* 0x000000661f0c723e */ /* 0x000fe400048070ff */
[----:B------:R-:W-:Y:S01]  /*4560*/  F2FP.SATFINITE.E4M3.F32.PACK_AB_MERGE_C R124, R124, R25, RZ ;  /* 0x000000197c7c723e */ /* 0x000fe200048070ff */
[----:B------:R-:W-:Y:S01]  /*4570*/  FMUL R35, R55, R18 ;  /* 0x0000001237237220 */ /* 0x000fe20000400000 */
[----:B------:R-:W-:-:S02]  /*4580*/  PRMT R5, R12, 0x5410, R5 ;  /* 0x000054100c057816 */ /* 0x000fc40000000005 */
[----:B------:R-:W-:Y:S02]  /*4590*/  PRMT R9, R124, 0x5410, R9 ;  /* 0x000054107c097816 */ /* 0x000fe40000000009 */
[----:B------:R-:W-:Y:S02]  /*45a0*/  F2FP.SATFINITE.E4M3.F32.PACK_AB_MERGE_C R37, R35, R98, RZ ;  /* 0x000000622325723e */ /* 0x000fe400048070ff */
[----:B------:R-:W-:Y:S01]  /*45b0*/  FMNMX3.NAN R17, |R88|, |R33|, R17, !PT ;  /* 0x4000002158117276 */ /* 0x000fe20007820211 */
[----:B------:R1:W-:Y:S01]  /*45c0*/  STS.128 [R72], R8 ;  /* 0x0000000848007388 */ /* 0x0003e20000000c00 */
[----:B------:R-:W-:Y:S02]  /*45d0*/  PRMT R4, R37, 0x5410, R14 ;  /* 0x0000541025047816 */ /* 0x000fe4000000000e */
[----:B------:R-:W-:Y:S02]  /*45e0*/  FMNMX3.NAN R19, |R128|, |R35|, R19, !PT ;  /* 0x4000002380137276 */ /* 0x000fe40007820213 */
[----:B------:R-:W-:Y:S01]  /*45f0*/  FMNMX3.NAN R16, |R25|, |R102|, R16, !PT ;  /* 0x4000006619107276 */ /* 0x000fe20007820210 */
[----:B------:R1:W-:Y:S01]  /*4600*/  STS.128 [R73], R4 ;  /* 0x0000000449007388 */ /* 0x0003e20000000c00 */
[----:B------:R-:W-:-:S02]  /*4610*/  FMNMX3.NAN R15, |R82|, |R98|, R15, !PT ;  /* 0x40000062520f7276 */ /* 0x000fc4000782020f */
[----:B------:R-:W-:Y:S01]  /*4620*/  FMNMX.NAN R22, R29, R22, !PT ;  /* 0x000000161d167209 */ /* 0x000fe20007820000 */
[----:B------:R2:W-:Y:S06]  /*4630*/  MEMBAR.ALL.CTA ;  /* 0x0000000000007992 */ /* 0x0005ec0000008000 */
[----:B--2---:R-:W2:Y:S01]  /*4640*/  FENCE.VIEW.ASYNC.S ;  /* 0x00000000000073c6 */ /* 0x004ea20000000000 */
[----:B------:R-:W-:Y:S02]  /*4650*/  FMNMX.NAN R17, R17, R84, !PT ;  /* 0x0000005411117209 */ /* 0x000fe40007820000 */
[----:B------:R-:W-:-:S02]  /*4660*/  FMNMX3.NAN R19, R19, R26, R22, !PT ;  /* 0x0000001a13137276 */ /* 0x000fc40007820016 */
[----:B------:R-:W-:-:S04]  /*4670*/  FMNMX3.NAN R16, R15, R16, R17, !PT ;  /* 0x000000100f107276 */ /* 0x000fc80007820011 */
[----:B------:R-:W-:-:S04]  /*4680*/  FMNMX3.NAN R16, R16, R19, RZ, !PT ;  /* 0x0000001310107276 */ /* 0x000fc800078200ff */
[----:B------:R-:W-:Y:S01]  /*4690*/  FMNMX R79, R16, R79, !PT ;  /* 0x0000004f104f7209 */ /* 0x000fe20007800000 */
[----:B--2---:R-:W-:Y:S06]  /*46a0*/  BAR.SYNC.DEFER_BLOCKING 0x2, 0x80 ;  /* 0x0082000000007b1d */ /* 0x004fec0000010000 */
[----:B------:R-:W-:Y:S05]  /*46b0*/  BRA.U !UP4, `(.L_x_43) ;  /* 0x000000010c447547 */ /* 0x000fea000b800000 */
[----:B------:R-:W-:Y:S01]  /*46c0*/  IMAD R80, R53, 0x4, R80 ;  /* 0x0000000435507824 */ /* 0x000fe200078e0250 */
[----:B------:R-:W-:Y:S01]  /*46d0*/  UIADD3 UR12, UP0, UPT, UR10, 0x2c0, URZ ;  /* 0x000002c00a0c7890 */ /* 0x000fe2000ff1e0ff */
[----:B------:R-:W-:Y:S02]  /*46e0*/  PLOP3.LUT P0, PT, PT, PT, PT, 0x80, 0x8 ;  /* 0x000000000008781c */ /* 0x000fe40003f0f070 */
[----:B-1----:R-:W-:Y:S01]  /*46f0*/  IADD3 R4, PT, PT, R3, 0x4400, RZ ;  /* 0x0000440003047810 */ /* 0x002fe20007ffe0ff */
[----:B------:R-:W-:Y:S01]  /*4700*/  IMAD.SHL.U32 R80, R80, 0x10, RZ ;  /* 0x0000001050507824 */ /* 0x000fe200078e00ff */
[----:B------:R-:W-:-:S12]  /*4710*/  UIADD3.X UR13, UPT, UPT, URZ, UR11, URZ, UP0, !UPT ;  /* 0x0000000bff0d7290 */ /* 0x000fd800087fe4ff */
.L_x_44:
        /* <DEDUP_REMOVED lines=10> */
[----:B------:R0:W-:Y:S02]  /*47c0*/  UTMACMDFLUSH ;  /* 0x00000000000079b7 */ /* 0x0001e40000000000 */
.L_x_43:
[----:B------:R-:W-:Y:S01]  /*47d0*/  BAR.SYNC.DEFER_BLOCKING 0x2, 0x80 ;  /* 0x0082000000007b1d */ /* 0x000fe20000010000 */
[----:B------:R-:W-:Y:S01]  /*47e0*/  HFMA2 R80, -RZ, RZ, 0, 1.1920928955078125e-07 ;  /* 0x00000002ff507431 */ /* 0x000fe200000001ff */
[----:B------:R-:W-:-:S04]  /*47f0*/  PLOP3.LUT P0, PT, PT, PT, PT, 0x8, 0x80 ;  /* 0x000000000080781c */ /* 0x000fc80003f0e170 */
[----:B------:R-:W-:Y:S09]  /*4800*/  @P2 BRA `(.L_x_45) ;  /* 0xffffffe400402947 */ /* 0x000ff2000383ffff */
[----:B------:R-:W-:Y:S01]  /*4810*/  ELECT P0, URZ, PT ;  /* 0x0000000000ff782f */ /* 0x000fe20003800000 */
[C---:B-1----:R-:W-:Y:S01]  /*4820*/  IMAD R5, R62.reuse, 0x8, R3 ;  /* 0x000000083e057824 */ /* 0x042fe200078e0203 */
[----:B------:R-:W-:Y:S01]  /*4830*/  SHF.L.U32 R4, R61, 0x1f, RZ ;  /* 0x0000001f3d047819 */ /* 0x000fe200000006ff */
[----:B------:R-:W-:Y:S01]  /*4840*/  BSSY B0, `(.L_x_46) ;  /* 0x0000006000007945 */ /* 0x000fe20003800000 */
[----:B------:R-:W-:-:S09]  /*4850*/  LEA R55, R62, R3, 0x4 ;  /* 0x000000033e377211 */ /* 0x000fd200078e20ff */
[----:B------:R-:W-:-:S04]  /*4860*/  @P0 IMAD.MOV.U32 R7, RZ, RZ, 0x1 ;  /* 0x00000001ff070424 */ /* 0x000fc800078e00ff */
[----:B------:R1:W-:Y:S01]  /*4870*/  @P0 SYNCS.ARRIVE.TRANS64.ART0 RZ, [R52+URZ+0x70], R7 ;  /* 0x0000700734ff09a7 */ /* 0x0003e200085000ff */
[----:B------:R-:W2:Y:S02]  /*4880*/  SYNCS.PHASECHK.TRANS64.TRYWAIT P0, [R5+URZ+0x80], R4 ;  /* 0x00008004050075a7 */ /* 0x000ea400080011ff */
[----:B-12---:R-:W-:Y:S05]  /*4890*/  @!P0 BRA `(.L_x_47) ;  /* 0x0000000800c08947 */ /* 0x006fea0003800000 */
.L_x_79:
[----:B------:R-:W-:Y:S05]  /*48a0*/  BSYNC B0 ;  /* 0x0000000000007941 */ /* 0x000fea0003800000 */
.L_x_46:
[----:B------:R-:W2:Y:S01]  /*48b0*/  LDS.128 R52, [R55+0x36c10] ;  /* 0x036c100037347984 */ /* 0x000ea20000000c00 */
[----:B------:R-:W-:Y:S01]  /*48c0*/  CREDUX.MAXABS.F32.NAN UR4, R79 ;  /* 0x000000004f0472cc */ /* 0x000fe20000006400 */
[----:B------:R-:W-:Y:S01]  /*48d0*/  BSSY.RECONVERGENT B0, `(.L_x_48) ;  /* 0x0000014000007945 */ /* 0x000fe20003800200 */
[----:B------:R-:W-:Y:S01]  /*48e0*/  ISETP.NE.AND P0, PT, R56, RZ, PT ;  /* 0x000000ff3800720c */ /* 0x000fe20003f05270 */
[----:B------:R3:W-:Y:S06]  /*48f0*/  MEMBAR.ALL.CTA ;  /* 0x0000000000007992 */ /* 0x0007ec0000008000 */
[----:B---3--:R-:W3:Y:S01]  /*4900*/  FENCE.VIEW.ASYNC.S ;  /* 0x00000000000073c6 */ /* 0x008ee20000000000 */
[----:B------:R-:W-:-:S02]  /*4910*/  VIADD R60, R60, 0x1 ;  /* 0x000000013c3c7836 */ /* 0x000fc40000000000 */
[----:B------:R-:W-:Y:S02]  /*4920*/  VIADD R62, R62, 0x1 ;  /* 0x000000013e3e7836 */ /* 0x000fe40000000000 */
[----:B-1----:R-:W-:Y:S01]  /*4930*/  IMAD.U32 R7, RZ, RZ, UR4 ;  /* 0x00000004ff077e24 */ /* 0x002fe2000f8e00ff */
[----:B---3--:R1:W-:Y:S04]  /*4940*/  SYNCS.ARRIVE.TRANS64.ART0 RZ, [R5+URZ+0x90], R0 ;  /* 0x0000900005ff79a7 */ /* 0x0083e800085000ff */
[----:B------:R1:W-:Y:S01]  /*4950*/  @!P0 STS [R74+0x36c00], R7 ;  /* 0x036c00074a008388 */ /* 0x0003e20000000800 */
[----:B------:R-:W-:Y:S01]  /*4960*/  BAR.SYNC.DEFER_BLOCKING 0x2, 0x80 ;  /* 0x0082000000007b1d */ /* 0x000fe20000010000 */
[----:B------:R-:W-:-:S13]  /*4970*/  LOP3.LUT P0, RZ, R76, R56, RZ, 0xfc, !PT ;  /* 0x000000384cff7212 */ /* 0x000fda000780fcff */
[----:B------:R-:W-:Y:S05]  /*4980*/  @P0 BRA `(.L_x_49) ;  /* 0x0000000000200947 */ /* 0x000fea0003800000 */
[----:B------:R-:W-:Y:S01]  /*4990*/  IMAD.U32 R3, RZ, RZ, UR7 ;  /* 0x00000007ff037e24 */ /* 0x000fe2000f8e00ff */
[----:B------:R-:W3:Y:S04]  /*49a0*/  LDCU.64 UR4, c[0x0][0x740] ;  /* 0x0000e800ff0477ac */ /* 0x000ee80008000a00 */
[----:B-1----:R-:W1:Y:S01]  /*49b0*/  LDS.128 R4, [R3+0x36c00] ;  /* 0x036c000003047984 */ /* 0x002e620000000c00 */
[----:B---3--:R-:W-:-:S04]  /*49c0*/  LEA R8, P0, R57, UR4, 0x2 ;  /* 0x0000000439087c11 */ /* 0x008fc8000f8010ff */
[----:B------:R-:W-:Y:S02]  /*49d0*/  LEA.HI.X R9, R57, UR5, R2, 0x2, P0 ;  /* 0x0000000539097c11 */ /* 0x000fe400080f1402 */
[----:B-1----:R-:W-:-:S04]  /*49e0*/  FMNMX3 R4, R4, RZ, R5, !PT ;  /* 0x000000ff04047276 */ /* 0x002fc80007800005 */
[----:B------:R-:W-:-:S05]  /*49f0*/  FMNMX3 R7, R4, R6, R7, !PT ;  /* 0x0000000604077276 */ /* 0x000fca0007800007 */
[----:B------:R3:W-:Y:S02]  /*4a00*/  REDG.E.MAX.S32.STRONG.GPU desc[UR14][R8.64], R7 ;  /* 0x000000070800798e */ /* 0x0007e4000d12e30e */
.L_x_49:
[----:B------:R-:W-:Y:S05]  /*4a10*/  BSYNC.RECONVERGENT B0 ;  /* 0x0000000000007941 */ /* 0x000fea0003800200 */
.L_x_48:
[----:B--2---:R-:W-:Y:S02]  /*4a20*/  ISETP.NE.AND P0, PT, R55, 0x1, PT ;  /* 0x000000013700780c */ /* 0x004fe40003f05270 */
[----:B------:R-:W-:Y:S02]  /*4a30*/  ISETP.NE.AND P1, PT, R62, 0x2, PT ;  /* 0x000000023e00780c */ /* 0x000fe40003f25270 */
[----:B------:R-:W-:Y:S02]  /*4a40*/  ISETP.NE.AND P2, PT, R60, 0x2, PT ;  /* 0x000000023c00780c */ /* 0x000fe40003f45270 */
[----:B------:R-:W-:Y:S02]  /*4a50*/  SEL R4, RZ, 0x1, P1 ;  /* 0x00000001ff047807 */ /* 0x000fe40000800000 */
[----:B------:R-:W-:Y:S02]  /*4a60*/  SEL R2, RZ, 0x1, P2 ;  /* 0x00000001ff027807 */ /* 0x000fe40001000000 */
[----:B------:R-:W-:-:S02]  /*4a70*/  LOP3.LUT R61, R61, R4, RZ, 0x3c, !PT ;  /* 0x000000043d3d7212 */ /* 0x000fc400078e3cff */
[----:B------:R-:W-:Y:S02]  /*4a80*/  LOP3.LUT R59, R59, R2, RZ, 0x3c, !PT ;  /* 0x000000023b3b7212 */ /* 0x000fe400078e3cff */
[----:B------:R-:W-:Y:S02]  /*4a90*/  SEL R62, R62, RZ, P1 ;  /* 0x000000ff3e3e7207 */ /* 0x000fe40000800000 */
[----:B------:R-:W-:Y:S01]  /*4aa0*/  SEL R60, R60, RZ, P2 ;  /* 0x000000ff3c3c7207 */ /* 0x000fe20001000000 */
[----:B------:R-:W-:Y:S06]  /*4ab0*/  @!P0 BRA `(.L_x_50) ;  /* 0xffffffe0004c8947 */ /* 0x000fec000383ffff */
.L_x_39:
[----:B------:R-:W-:Y:S05]  /*4ac0*/  BRA.U !UP4, `(.L_x_51) ;  /* 0x000000010c1c7547 */ /* 0x000fea000b800000 */
[----:B------:R-:W4:Y:S01]  /*4ad0*/  S2UR UR4, SR_CgaCtaId ;  /* 0x00000000000479c3 */ /* 0x000f220000008800 */
[----:B------:R-:W-:Y:S02]  /*4ae0*/  ELECT P0, URZ, PT ;  /* 0x0000000000ff782f */ /* 0x000fe40003800000 */
[----:B------:R-:W-:Y:S01]  /*4af0*/  MOV R2, 0x1 ;  /* 0x0000000100027802 */ /* 0x000fe20000000f00 */
[----:B------:R-:W-:-:S04]  /*4b00*/  UMOV UR5, 0x40 ;  /* 0x0000004000057882 */ /* 0x000fc80000000000 */
[----:B------:R-:W-:Y:S01]  /*4b10*/  UVIRTCOUNT.DEALLOC.SMPOOL 0x80 ;  /* 0x000000800000784c */ /* 0x000fe20000000000 */
[----:B----4-:R-:W-:-:S09]  /*4b20*/  ULEA UR4, UR4, UR5, 0x18 ;  /* 0x0000000504047291 */ /* 0x010fd2000f8ec0ff */
[----:B------:R4:W-:Y:S03]  /*4b30*/  @P0 STS.U8 [UR4], R2 ;  /* 0x00000002ff000988 */ /* 0x0009e60008000004 */
.L_x_51:
[----:B------:R-:W-:Y:S06]  /*4b40*/  BAR.SYNC.DEFER_BLOCKING 0x2, 0x80 ;  /* 0x0082000000007b1d */ /* 0x000fec0000010000 */
[----:B------:R-:W-:Y:S05]  /*4b50*/  BRA.U !UP4, `(.L_x_52) ;  /* 0x000000010c9c7547 */ /* 0x000fea000b800000 */
[----:B------:R-:W5:Y:S01]  /*4b60*/  S2UR UR5, SR_CgaCtaId ;  /* 0x00000000000579c3 */ /* 0x000f620000008800 */
[----:B------:R-:W-:Y:S01]  /*4b70*/  NOP ;  /* 0x0000000000007918 */ /* 0x000fe20000000000 */
[----:B------:R-:W-:Y:S01]  /*4b80*/  UMOV UR4, 0x50 ;  /* 0x0000005000047882 */ /* 0x000fe20000000000 */
[----:B------:R-:W-:Y:S01]  /*4b90*/  LOP3.LUT R4, R75, 0xffff, RZ, 0xc0, !PT ;  /* 0x0000ffff4b047812 */ /* 0x000fe200078ec0ff */
[----:B------:R-:W-:-:S03]  /*4ba0*/  IMAD.MOV.U32 R3, RZ, RZ, 0xffff ;  /* 0x0000ffffff037424 */ /* 0x000fc600078e00ff */
[----:B------:R-:W-:-:S04]  /*4bb0*/  SHF.R.U32.HI R4, RZ, 0x5, R4 ;  /* 0x00000005ff047819 */ /* 0x000fc80000011604 */
[----:B------:R-:W-:Y:S01]  /*4bc0*/  SHF.L.U32 R3, R3, R4, RZ ;  /* 0x0000000403037219 */ /* 0x000fe200000006ff */
[----:B-1----:R-:W-:-:S05]  /*4bd0*/  VIADD R5, R4, 0x10 ;  /* 0x0000001004057836 */ /* 0x002fca0000000000 */
[----:B------:R-:W-:Y:S01]  /*4be0*/  SHF.L.U32 R0, R0, R5, RZ ;  /* 0x0000000500007219 */ /* 0x000fe200000006ff */
[----:B-----5:R-:W-:-:S03]  /*4bf0*/  ULEA UR5, UR5, UR4, 0x18 ;  /* 0x0000000405057291 */ /* 0x020fc6000f8ec0ff */
[----:B------:R-:W-:-:S04]  /*4c00*/  LOP3.LUT R5, R0, R3, RZ, 0xfc, !PT ;  /* 0x0000000300057212 */ /* 0x000fc800078efcff */
[C---:B------:R-:W-:Y:S02]  /*4c10*/  LOP3.LUT R3, R5.reuse, 0xffff, RZ, 0xc0, !PT ;  /* 0x0000ffff05037812 */ /* 0x040fe400078ec0ff */
[----:B----4-:R-:W1:Y:S02]  /*4c20*/  LDS R2, [UR5] ;  /* 0x00000005ff027984 */ /* 0x010e640008000800 */
[----:B-1----:R-:W-:-:S04]  /*4c30*/  LOP3.LUT R0, R5, 0xffff, R2, 0x80, !PT ;  /* 0x0000ffff05007812 */ /* 0x002fc800078e8002 */
[----:B------:R-:W-:-:S13]  /*4c40*/  ISETP.NE.AND P0, PT, R0, R3, PT ;  /* 0x000000030000720c */ /* 0x000fda0003f05270 */
[----:B------:R-:W-:Y:S05]  /*4c50*/  @P0 BRA `(.L_x_53) ;  /* 0x0000000000500947 */ /* 0x000fea0003800000 */
[----:B------:R-:W-:Y:S02]  /*4c60*/  SHF.R.U32.HI R0, RZ, 0x10, R2 ;  /* 0x00000010ff007819 */ /* 0x000fe40000011602 */
[----:B------:R-:W-:-:S04]  /*4c70*/  SHF.R.U32.HI R3, RZ, 0x10, R5 ;  /* 0x00000010ff037819 */ /* 0x000fc80000011605 */
[----:B------:R-:W-:-:S04]  /*4c80*/  LOP3.LUT R0, R0, R3, RZ, 0xc0, !PT ;  /* 0x0000000300007212 */ /* 0x000fc800078ec0ff */
[----:B------:R-:W-:-:S13]  /*4c90*/  ISETP.NE.AND P0, PT, R0, R3, PT ;  /* 0x000000030000720c */ /* 0x000fda0003f05270 */
[----:B------:R-:W-:Y:S05]  /*4ca0*/  @P0 BRA `(.L_x_54) ;  /* 0x0000000000300947 */ /* 0x000fea0003800000 */
[----:B------:R-:W-:Y:S01]  /*4cb0*/  R2UR UR8, R5 ;  /* 0x00000000050872ca */ /* 0x000fe200000e0000 */
[----:B------:R-:W1:Y:S01]  /*4cc0*/  S2R R2, SR_LANEID ;  /* 0x0000000000027919 */ /* 0x000e620000000000 */
[----:B------:R-:W-:Y:S02]  /*4cd0*/  VOTEU.ANY UR6, UPT, PT ;  /* 0x0000000000067886 */ /* 0x000fe400038e0100 */
[----:B------:R-:W-:-:S09]  /*4ce0*/  UFLO.U32 UR6, UR6 ;  /* 0x00000006000672bd */ /* 0x000fd200080e0000 */
[----:B------:R-:W-:-:S06]  /*4cf0*/  ULOP3.LUT UR8, URZ, UR8, URZ, 0x33, !UPT ;  /* 0x00000008ff087292 */ /* 0x000fcc000f8e33ff */
[----:B------:R-:W-:-:S04]  /*4d00*/  IMAD.U32 R0, RZ, RZ, UR8 ;  /* 0x00000008ff007e24 */ /* 0x000fc8000f8e00ff */
[----:B------:R-:W4:Y:S02]  /*4d10*/  REDUX UR4, R0 ;  /* 0x00000000000473c4 */ /* 0x000f240000000000 */
[----:B------:R2:W-:Y:S01]  /*4d20*/  UTCATOMSWS.AND URZ, UR8 ;  /* 0x0000000800ff79e3 */ /* 0x0005e20008000000 */
[----:B-1----:R-:W-:Y:S01]  /*4d30*/  ISETP.EQ.U32.AND P0, PT, R2, UR6, PT ;  /* 0x0000000602007c0c */ /* 0x002fe2000bf02070 */
[----:B----4-:R-:W-:-:S12]  /*4d40*/  IMAD.U32 R2, RZ, RZ, UR4 ;  /* 0x00000004ff027e24 */ /* 0x010fd8000f8e00ff */
[----:B------:R2:W-:Y:S01]  /*4d50*/  @P0 ATOMS.AND RZ, [UR5], R2 ;  /* 0x00000002ffff098c */ /* 0x0005e2000a800005 */
[----:B------:R-:W-:Y:S05]  /*4d60*/  BRA `(.L_x_55) ;  /* 0x0000000000147947 */ /* 0x000fea0003800000 */
.L_x_54:
[----:B------:R-:W-:Y:S02]  /*4d70*/  MOV R2, 0x4d90 ;  /* 0x00004d9000027802 */ /* 0x000fe40000000f00 */
[----:B--23--:R-:W-:Y:S05]  /*4d80*/  CALL.REL.NOINC `($__internal_0_$__cuda_sm10x_tcgen05_guardrail_trap_col_being_dealloced_not_returned_by_alloc) ;  /* 0x0000000400a07944 */ /* 0x00cfea0003c00000 */
[----:B------:R-:W-:Y:S05]  /*4d90*/  BRA `(.L_x_55) ;  /* 0x0000000000087947 */ /* 0x000fea0003800000 */
.L_x_53:
[----:B------:R-:W-:Y:S02]  /*4da0*/  MOV R2, 0x4dc0 ;  /* 0x00004dc000027802 */ /* 0x000fe40000000f00 */
[----:B--23--:R-:W-:Y:S05]  /*4db0*/  CALL.REL.NOINC `($__internal_2_$__cuda_sm10x_tcgen05_guardrail_trap_unallocated_columns_being_dealloced) ;  /* 0x0000000400ac7944 */ /* 0x00cfea0003c00000 */
.L_x_55:
[----:B------:R-:W-:Y:S01]  /*4dc0*/  NOP ;  /* 0x0000000000007918 */ /* 0x000fe20000000000 */
.L_x_52:
[----:B------:R-:W-:-:S04]  /*4dd0*/  DEPBAR.LE SB0, 0x0 ;  /* 0x000080000000791a */ /* 0x000fc80000000000 */
[----:B------:R-:W-:-:S04]  /*4de0*/  DEPBAR.LE SB0, 0x0 ;  /* 0x000080000000791a */ /* 0x000fc80000000000 */
[----:B--2---:R-:W-:Y:S05]  /*4df0*/  EXIT ;  /* 0x000000000000794d */ /* 0x004fea0003800000 */
.L_x_9:
[----:B------:R-:W-:-:S07]  /*4e00*/  MOV R20, R21 ;  /* 0x0000001500147202 */ /* 0x000fce0000000f00 */
.L_x_56:
[----:B----4-:R4:W3:Y:S02]  /*4e10*/  SYNCS.PHASECHK.TRANS64.TRYWAIT P0, [R14+URZ+0x90], R21 ;  /* 0x000090150e0075a7 */ /* 0x0108e400080011ff */
[----:B---3--:R-:W-:Y:S05]  /*4e20*/  @!P0 NANOSLEEP.SYNCS 0x989680 ;  /* 0x009896800000895d */ /* 0x008fea0003900000 */
[----:B------:R-:W3:Y:S02]  /*4e30*/  @!P0 SYNCS.PHASECHK.TRANS64 P0, [R14+URZ+0x90], R21 ;  /* 0x000090150e0085a7 */ /* 0x000ee400080010ff */
[----:B---3--:R-:W-:Y:S05]  /*4e40*/  @!P0 BRA `(.L_x_56) ;  /* 0xfffffffc00f08947 */ /* 0x008fea000383ffff */
[----:B------:R-:W-:Y:S05]  /*4e50*/  BRA `(.L_x_57) ;  /* 0xffffffbc00a07947 */ /* 0x000fea000383ffff */
.L_x_11:
[----:B------:R-:W-:-:S07]  /*4e60*/  MOV R7, R6 ;  /* 0x0000000600077202 */ /* 0x000fce0000000f00 */
.L_x_58:
[----:B--2---:R2:W3:Y:S02]  /*4e70*/  SYNCS.PHASECHK.TRANS64.TRYWAIT P0, [R2+URZ+0x90], R7 ;  /* 0x00009007020075a7 */ /* 0x0044e400080011ff */
[----:B---3--:R-:W-:Y:S05]  /*4e80*/  @!P0 NANOSLEEP.SYNCS 0x989680 ;  /* 0x009896800000895d */ /* 0x008fea0003900000 */
[----:B------:R-:W3:Y:S02]  /*4e90*/  @!P0 SYNCS.PHASECHK.TRANS64 P0, [R2+URZ+0x90], R7 ;  /* 0x00009007020085a7 */ /* 0x000ee400080010ff */
[----:B---3--:R-:W-:Y:S05]  /*4ea0*/  @!P0 BRA `(.L_x_58) ;  /* 0xfffffffc00f08947 */ /* 0x008fea000383ffff */
[----:B------:R-:W-:Y:S05]  /*4eb0*/  BRA `(.L_x_59) ;  /* 0xffffffc000447947 */ /* 0x000fea000383ffff */
.L_x_12:
[----:B------:R-:W-:-:S07]  /*4ec0*/  MOV R13, R12 ;  /* 0x0000000c000d7202 */ /* 0x000fce0000000f00 */
.L_x_60:
[----:B--2---:R2:W3:Y:S02]  /*4ed0*/  SYNCS.PHASECHK.TRANS64.TRYWAIT P0, [R8+URZ+0x90], R13 ;  /* 0x0000900d080075a7 */ /* 0x0044e400080011ff */
[----:B---3--:R-:W-:Y:S05]  /*4ee0*/  @!P0 NANOSLEEP.SYNCS 0x989680 ;  /* 0x009896800000895d */ /* 0x008fea0003900000 */
[----:B------:R-:W3:Y:S02]  /*4ef0*/  @!P0 SYNCS.PHASECHK.TRANS64 P0, [R8+URZ+0x90], R13 ;  /* 0x0000900d080085a7 */ /* 0x000ee400080010ff */
[----:B---3--:R-:W-:Y:S05]  /*4f00*/  @!P0 BRA `(.L_x_60) ;  /* 0xfffffffc00f08947 */ /* 0x008fea000383ffff */
[----:B------:R-:W-:Y:S05]  /*4f10*/  BRA `(.L_x_4) ;  /* 0xffffffc000787947 */ /* 0x000fea000383ffff */
.L_x_14:
[----:B------:R-:W-:-:S07]  /*4f20*/  MOV R0, UR23 ;  /* 0x0000001700007c02 */ /* 0x000fce0008000f00 */
.L_x_61:
[----:B---3--:R3:W4:Y:S02]  /*4f30*/  SYNCS.PHASECHK.TRANS64.TRYWAIT P0, [R0+URZ+0x80], RZ ;  /* 0x000080ff000075a7 */ /* 0x00872400080011ff */
[----:B----4-:R-:W-:Y:S05]  /*4f40*/  @!P0 NANOSLEEP.SYNCS 0x989680 ;  /* 0x009896800000895d */ /* 0x010fea0003900000 */
[----:B------:R-:W4:Y:S02]  /*4f50*/  @!P0 SYNCS.PHASECHK.TRANS64 P0, [R0+URZ+0x80], RZ ;  /* 0x000080ff000085a7 */ /* 0x000f2400080010ff */
[----:B----4-:R-:W-:Y:S05]  /*4f60*/  @!P0 BRA `(.L_x_61) ;  /* 0xfffffffc00f08947 */ /* 0x010fea000383ffff */
[----:B------:R-:W-:Y:S05]  /*4f70*/  BRA `(.L_x_62) ;  /* 0xffffffc0007c7947 */ /* 0x000fea000383ffff */
.L_x_17:
[----:B------:R-:W-:Y:S02]  /*4f80*/  MOV R4, UR16 ;  /* 0x0000001000047c02 */ /* 0x000fe40008000f00 */
[----:B------:R-:W-:Y:S02]  /*4f90*/  MOV R5, UR16 ;  /* 0x0000001000057c02 */ /* 0x000fe40008000f00 */
[----:B------:R-:W-:-:S07]  /*4fa0*/  MOV R0, UR5 ;  /* 0x0000000500007c02 */ /* 0x000fce0008000f00 */
.L_x_63:
[----:B--2---:R2:W3:Y:S02]  /*4fb0*/  SYNCS.PHASECHK.TRANS64.TRYWAIT P0, [R0+URZ+0x30], R5 ;  /* 0x00003005000075a7 */ /* 0x0044e400080011ff */
[----:B---3--:R-:W-:Y:S05]  /*4fc0*/  @!P0 NANOSLEEP.SYNCS 0x989680 ;  /* 0x009896800000895d */ /* 0x008fea0003900000 */
[----:B------:R-:W3:Y:S02]  /*4fd0*/  @!P0 SYNCS.PHASECHK.TRANS64 P0, [R0+URZ+0x30], R5 ;  /* 0x00003005000085a7 */ /* 0x000ee400080010ff */
[----:B---3--:R-:W-:Y:S05]  /*4fe0*/  @!P0 BRA `(.L_x_63) ;  /* 0xfffffffc00f08947 */ /* 0x008fea000383ffff */
[----:B------:R-:W-:Y:S05]  /*4ff0*/  BRA `(.L_x_16) ;  /* 0xffffffc400347947 */ /* 0x000fea000383ffff */
.L_x_19:
[----:B------:R-:W-:-:S07]  /*5000*/  MOV R5, R4 ;  /* 0x0000000400057202 */ /* 0x000fce0000000f00 */
.L_x_64:
[----:B--2---:R2:W4:Y:S02]  /*5010*/  SYNCS.PHASECHK.TRANS64.TRYWAIT P0, [R3+URZ+0x80], R5 ;  /* 0x00008005030075a7 */ /* 0x00452400080011ff */
[----:B----4-:R-:W-:Y:S05]  /*5020*/  @!P0 NANOSLEEP.SYNCS 0x989680 ;  /* 0x009896800000895d */ /* 0x010fea0003900000 */
[----:B------:R-:W4:Y:S02]  /*5030*/  @!P0 SYNCS.PHASECHK.TRANS64 P0, [R3+URZ+0x80], R5 ;  /* 0x00008005030085a7 */ /* 0x000f2400080010ff */
[----:B----4-:R-:W-:Y:S05]  /*5040*/  @!P0 BRA `(.L_x_64) ;  /* 0xfffffffc00f08947 */ /* 0x010fea000383ffff */
[----:B------:R-:W-:Y:S05]  /*5050*/  BRA `(.L_x_65) ;  /* 0xffffffc400847947 */ /* 0x000fea000383ffff */
.L_x_21:
[----:B------:R-:W-:Y:S02]  /*5060*/  MOV R2, UR4 ;  /* 0x0000000400027c02 */ /* 0x000fe40008000f00 */
[----:B------:R-:W-:Y:S02]  /*5070*/  MOV R3, UR4 ;  /* 0x0000000400037c02 */ /* 0x000fe40008000f00 */
[----:B------:R-:W-:-:S07]  /*5080*/  MOV R0, UR5 ;  /* 0x0000000500007c02 */ /* 0x000fce0008000f00 */
.L_x_66:
[----:B----4-:R4:W2:Y:S02]  /*5090*/  SYNCS.PHASECHK.TRANS64.TRYWAIT P0, [R0+URZ+0x30], R3 ;  /* 0x00003003000075a7 */ /* 0x0108a400080011ff */
[----:B--2---:R-:W-:Y:S05]  /*50a0*/  @!P0 NANOSLEEP.SYNCS 0x989680 ;  /* 0x009896800000895d */ /* 0x004fea0003900000 */
[----:B------:R-:W2:Y:S02]  /*50b0*/  @!P0 SYNCS.PHASECHK.TRANS64 P0, [R0+URZ+0x30], R3 ;  /* 0x00003003000085a7 */ /* 0x000ea400080010ff */
[----:B--2---:R-:W-:Y:S05]  /*50c0*/  @!P0 BRA `(.L_x_66) ;  /* 0xfffffffc00f08947 */ /* 0x004fea000383ffff */
[----:B------:R-:W-:Y:S05]  /*50d0*/  BRA `(.L_x_67) ;  /* 0xffffffc800087947 */ /* 0x000fea000383ffff */
.L_x_23:
[----:B------:R-:W-:-:S07]  /*50e0*/  MOV R2, UR12 ;  /* 0x0000000c00027c02 */ /* 0x000fce0008000f00 */
.L_x_68:
[----:B----4-:R4:W2:Y:S02]  /*50f0*/  SYNCS.PHASECHK.TRANS64.TRYWAIT P0, [R2+URZ+0x80], RZ ;  /* 0x000080ff020075a7 */ /* 0x0108a400080011ff */
[----:B--2---:R-:W-:Y:S05]  /*5100*/  @!P0 NANOSLEEP.SYNCS 0x989680 ;  /* 0x009896800000895d */ /* 0x004fea0003900000 */
[----:B------:R-:W2:Y:S02]  /*5110*/  @!P0 SYNCS.PHASECHK.TRANS64 P0, [R2+URZ+0x80], RZ ;  /* 0x000080ff020085a7 */ /* 0x000ea400080010ff */
[----:B--2---:R-:W-:Y:S05]  /*5120*/  @!P0 BRA `(.L_x_68) ;  /* 0xfffffffc00f08947 */ /* 0x004fea000383ffff */
[----:B------:R-:W-:Y:S05]  /*5130*/  BRA `(.L_x_69) ;  /* 0xffffffc800207947 */ /* 0x000fea000383ffff */
.L_x_26:
[----:B------:R-:W-:Y:S02]  /*5140*/  MOV R0, UR18 ;  /* 0x0000001200007c02 */ /* 0x000fe40008000f00 */
[----:B------:R-:W-:-:S07]  /*5150*/  MOV R3, R2 ;  /* 0x0000000200037202 */ /* 0x000fce0000000f00 */
.L_x_70:
[----:B--2---:R2:W4:Y:S02]  /*5160*/  SYNCS.PHASECHK.TRANS64.TRYWAIT P0, [R0+URZ+0x70], R3 ;  /* 0x00007003000075a7 */ /* 0x00452400080011ff */
[----:B----4-:R-:W-:Y:S05]  /*5170*/  @!P0 NANOSLEEP.SYNCS 0x989680 ;  /* 0x009896800000895d */ /* 0x010fea0003900000 */
[----:B------:R-:W4:Y:S02]  /*5180*/  @!P0 SYNCS.PHASECHK.TRANS64 P0, [R0+URZ+0x70], R3 ;  /* 0x00007003000085a7 */ /* 0x000f2400080010ff */
[----:B----4-:R-:W-:Y:S05]  /*5190*/  @!P0 BRA `(.L_x_70) ;  /* 0xfffffffc00f08947 */ /* 0x010fea000383ffff */
[----:B------:R-:W-:Y:S05]  /*51a0*/  BRA `(.L_x_25) ;  /* 0xffffffcc00447947 */ /* 0x000fea000383ffff */
.L_x_28:
[----:B------:R-:W-:Y:S02]  /*51b0*/  MOV R2, UR23 ;  /* 0x0000001700027c02 */ /* 0x000fe40008000f00 */
[----:B------:R-:W-:Y:S02]  /*51c0*/  MOV R3, UR23 ;  /* 0x0000001700037c02 */ /* 0x000fe40008000f00 */
[----:B------:R-:W-:Y:S07]  /*51d0*/  MOV R0, UR13 ;  /* 0x0000000d00007c02 */ /* 0x000fee0008000f00 */
.L_x_71:
[----:B--2---:R2:W4:Y:S02]  /*51e0*/  SYNCS.PHASECHK.TRANS64.TRYWAIT P1, [R0+URZ], R3 ;  /* 0x00000003000075a7 */ /* 0x00452400080211ff */
[----:B----4-:R-:W-:Y:S05]  /*51f0*/  @!P1 NANOSLEEP.SYNCS 0x989680 ;  /* 0x009896800000995d */ /* 0x010fea0003900000 */
[----:B------:R-:W4:Y:S02]  /*5200*/  @!P1 SYNCS.PHASECHK.TRANS64 P1, [R0+URZ], R3 ;  /* 0x00000003000095a7 */ /* 0x000f2400080210ff */
[----:B----4-:R-:W-:Y:S05]  /*5210*/  @!P1 BRA `(.L_x_71) ;  /* 0xfffffffc00f09947 */ /* 0x010fea000383ffff */
[----:B------:R-:W-:Y:S05]  /*5220*/  BRA `(.L_x_27) ;  /* 0xffffffcc00ac7947 */ /* 0x000fea000383ffff */
.L_x_30:
[----:B------:R-:W-:-:S07]  /*5230*/  MOV R2, R3 ;  /* 0x0000000300027202 */ /* 0x000fce0000000f00 */
.L_x_72:
[----:B----4-:R4:W3:Y:S02]  /*5240*/  SYNCS.PHASECHK.TRANS64.TRYWAIT P0, [R0+URZ+0x80], R3 ;  /* 0x00008003000075a7 */ /* 0x0108e400080011ff */
[----:B---3--:R-:W-:Y:S05]  /*5250*/  @!P0 NANOSLEEP.SYNCS 0x989680 ;  /* 0x009896800000895d */ /* 0x008fea0003900000 */
[----:B------:R-:W3:Y:S02]  /*5260*/  @!P0 SYNCS.PHASECHK.TRANS64 P0, [R0+URZ+0x80], R3 ;  /* 0x00008003000085a7 */ /* 0x000ee400080010ff */
[----:B---3--:R-:W-:Y:S05]  /*5270*/  @!P0 BRA `(.L_x_72) ;  /* 0xfffffffc00f08947 */ /* 0x008fea000383ffff */
[----:B------:R-:W-:Y:S05]  /*5280*/  BRA `(.L_x_73) ;  /* 0xffffffd000287947 */ /* 0x000fea000383ffff */
.L_x_32:
[----:B------:R-:W-:-:S07]  /*5290*/  MOV R3, R2 ;  /* 0x0000000200037202 */ /* 0x000fce0000000f00 */
.L_x_74:
[----:B----4-:R4:W2:Y:S02]  /*52a0*/  SYNCS.PHASECHK.TRANS64.TRYWAIT P0, [R0+URZ+0x70], R3 ;  /* 0x00007003000075a7 */ /* 0x0108a400080011ff */
[----:B--2---:R-:W-:Y:S05]  /*52b0*/  @!P0 NANOSLEEP.SYNCS 0x989680 ;  /* 0x009896800000895d */ /* 0x004fea0003900000 */
[----:B------:R-:W2:Y:S02]  /*52c0*/  @!P0 SYNCS.PHASECHK.TRANS64 P0, [R0+URZ+0x70], R3 ;  /* 0x00007003000085a7 */ /* 0x000ea400080010ff */
[----:B--2---:R-:W-:Y:S05]  /*52d0*/  @!P0 BRA `(.L_x_74) ;  /* 0xfffffffc00f08947 */ /* 0x004fea000383ffff */
[----:B------:R-:W-:Y:S05]  /*52e0*/  BRA `(.L_x_22) ;  /* 0xffffffd0007c7947 */ /* 0x000fea000383ffff */
.L_x_38:
[----:B-1----:R1:W4:Y:S02]  /*52f0*/  SYNCS.PHASECHK.TRANS64.TRYWAIT P0, [R3+URZ+0x80], RZ ;  /* 0x000080ff030075a7 */ /* 0x00232400080011ff */
[----:B----4-:R-:W-:Y:S05]  /*5300*/  @!P0 NANOSLEEP.SYNCS 0x989680 ;  /* 0x009896800000895d */ /* 0x010fea0003900000 */
[----:B------:R-:W4:Y:S02]  /*5310*/  @!P0 SYNCS.PHASECHK.TRANS64 P0, [R3+URZ+0x80], RZ ;  /* 0x000080ff030085a7 */ /* 0x000f2400080010ff */
[----:B----4-:R-:W-:Y:S05]  /*5320*/  @!P0 BRA `(.L_x_38) ;  /* 0xfffffffc00f08947 */ /* 0x010fea000383ffff */
[----:B------:R-:W-:Y:S05]  /*5330*/  BRA `(.L_x_75) ;  /* 0xffffffd4004c7947 */ /* 0x000fea000383ffff */
.L_x_40:
[----:B------:R-:W-:-:S07]  /*5340*/  MOV R4, R5 ;  /* 0x0000000500047202 */ /* 0x000fce0000000f00 */
.L_x_76:
[----:B-1----:R1:W2:Y:S02]  /*5350*/  SYNCS.PHASECHK.TRANS64.TRYWAIT P1, [R52+URZ+0x60], R5 ;  /* 0x00006005340075a7 */ /* 0x0022a400080211ff */
[----:B--2---:R-:W-:Y:S05]  /*5360*/  @!P1 NANOSLEEP.SYNCS 0x989680 ;  /* 0x009896800000995d */ /* 0x004fea0003900000 */
[----:B------:R-:W2:Y:S02]  /*5370*/  @!P1 SYNCS.PHASECHK.TRANS64 P1, [R52+URZ+0x60], R5 ;  /* 0x00006005340095a7 */ /* 0x000ea400080210ff */
[----:B--2---:R-:W-:Y:S05]  /*5380*/  @!P1 BRA `(.L_x_76) ;  /* 0xfffffffc00f09947 */ /* 0x004fea000383ffff */
[----:B------:R-:W-:Y:S05]  /*5390*/  BRA `(.L_x_77) ;  /* 0xffffffd8004c7947 */ /* 0x000fea000383ffff */
.L_x_47:
[-C--:B------:R-:W-:Y:S02]  /*53a0*/  MOV R6, R4.reuse ;  /* 0x0000000400067202 */ /* 0x080fe40000000f00 */
[----:B------:R-:W-:-:S07]  /*53b0*/  MOV R7, R4 ;  /* 0x0000000400077202 */ /* 0x000fce0000000f00 */
.L_x_78:
[----:B-1----:R1:W2:Y:S02]  /*53c0*/  SYNCS.PHASECHK.TRANS64.TRYWAIT P0, [R5+URZ+0x80], R7 ;  /* 0x00008007050075a7 */ /* 0x0022a400080011ff */
[----:B--2---:R-:W-:Y:S05]  /*53d0*/  @!P0 NANOSLEEP.SYNCS 0x989680 ;  /* 0x009896800000895d */ /* 0x004fea0003900000 */
[----:B------:R-:W2:Y:S02]  /*53e0*/  @!P0 SYNCS.PHASECHK.TRANS64 P0, [R5+URZ+0x80], R7 ;  /* 0x00008007050085a7 */ /* 0x000ea400080010ff */
[----:B--2---:R-:W-:Y:S05]  /*53f0*/  @!P0 BRA `(.L_x_78) ;  /* 0xfffffffc00f08947 */ /* 0x004fea000383ffff */
[----:B------:R-:W-:Y:S05]  /*5400*/  BRA `(.L_x_79) ;  /* 0xfffffff400247947 */ /* 0x000fea000383ffff */
        .weak           $__internal_0_$__cuda_sm10x_tcgen05_guardrail_trap_col_being_dealloced_not_returned_by_alloc
        .type           $__internal_0_$__cuda_sm10x_tcgen05_guardrail_trap_col_being_dealloced_not_returned_by_alloc,@function
        .size           $__internal_0_$__cuda_sm10x_tcgen05_guardrail_trap_col_being_dealloced_not_returned_by_alloc,($__internal_1_$__cuda_sm10x_tcgen05_guardrail_trap_phase_invalid_during_alloc - $__internal_0_$__cuda_sm10x_tcgen05_guardrail_trap_col_being_dealloced_not_returned_by_alloc)
$__internal_0_$__cuda_sm10x_tcgen05_guardrail_trap_col_being_dealloced_not_returned_by_alloc:
[----:B------:R-:W-:Y:S05]  /*5410*/  BPT.TRAP 0x1 ;  /* 0x000000040000795c */ /* 0x000fea0000300000 */
[----:B------:R-:W-:-:S04]  /*5420*/  HFMA2 R3, -RZ, RZ, 0, 0 ;  /* 0x00000000ff037431 */ /* 0x000fc800000001ff */
[----:B------:R-:W-:Y:S05]  /*5430*/  RET.REL.NODEC R2 `(kernel_cutlass_kernel_cudnngrouped_gemmgrouped_gemm_swiglugrouped_gemm_swiglu_quantBlockScaledContiguousGroupedGemmKernel_object_at__TiledMMA_ThrLayoutVMNK11110000_PermutationMNK____MMAAt_0) ;  /* 0xffffffa802f07950 */ /* 0x000fea0003c3ffff */
        .weak           $__internal_1_$__cuda_sm10x_tcgen05_guardrail_trap_phase_invalid_during_alloc
        .type           $__internal_1_$__cuda_sm10x_tcgen05_guardrail_trap_phase_invalid_during_alloc,@function
        .size           $__internal_1_$__cuda_sm10x_tcgen05_guardrail_trap_phase_invalid_during_alloc,($__internal_2_$__cuda_sm10x_tcgen05_guardrail_trap_unallocated_columns_being_dealloced - $__internal_1_$__cuda_sm10x_tcgen05_guardrail_trap_phase_invalid_during_alloc)
$__internal_1_$__cuda_sm10x_tcgen05_guardrail_trap_phase_invalid_during_alloc:
[----:B------:R-:W-:Y:S05]  /*5440*/  BPT.TRAP 0x1 ;  /* 0x000000040000795c */ /* 0x000fea0000300000 */
[----:B------:R-:W-:-:S04]  /*5450*/  MOV R3, 0x0 ;  /* 0x0000000000037802 */ /* 0x000fc80000000f00 */
[----:B------:R-:W-:Y:S05]  /*5460*/  RET.REL.NODEC R2 `(kernel_cutlass_kernel_cudnngrouped_gemmgrouped_gemm_swiglugrouped_gemm_swiglu_quantBlockScaledContiguousGroupedGemmKernel_object_at__TiledMMA_ThrLayoutVMNK11110000_PermutationMNK____MMAAt_0) ;  /* 0xffffffa802e47950 */ /* 0x000fea0003c3ffff */
        .weak           $__internal_2_$__cuda_sm10x_tcgen05_guardrail_trap_unallocated_columns_being_dealloced
        .type           $__internal_2_$__cuda_sm10x_tcgen05_guardrail_trap_unallocated_columns_being_dealloced,@function
        .size           $__internal_2_$__cuda_sm10x_tcgen05_guardrail_trap_unallocated_columns_being_dealloced,(.L_x_83 - $__internal_2_$__cuda_sm10x_tcgen05_guardrail_trap_unallocated_columns_being_dealloced)
$__internal_2_$__cuda_sm10x_tcgen05_guardrail_trap_unallocated_columns_being_dealloced:
[----:B------:R-:W-:Y:S05]  /*5470*/  BPT.TRAP 0x1 ;  /* 0x000000040000795c */ /* 0x000fea0000300000 */
[----:B------:R-:W-:-:S04]  /*5480*/  HFMA2 R3, -RZ, RZ, 0, 0 ;  /* 0x00000000ff037431 */ /* 0x000fc800000001ff */
[----:B------:R-:W-:Y:S05]  /*5490*/  RET.REL.NODEC R2 `(kernel_cutlass_kernel_cudnngrouped_gemmgrouped_gemm_swiglugrouped_gemm_swiglu_quantBlockScaledContiguousGroupedGemmKernel_object_at__TiledMMA_ThrLayoutVMNK11110000_PermutationMNK____MMAAt_0) ;  /* 0xffffffa802d87950 */ /* 0x000fea0003c3ffff */
.L_x_80:
[----:B------:R-:W-:-:S00]  /*54a0*/  BRA `(.L_x_80) ;  /* 0xfffffffc00fc7947 */ /* 0x000fc0000383ffff */
[----:B------:R-:W-:-:S00]  /*54b0*/  NOP ;  /* 0x0000000000007918 */ /* 0x000fc00000000000 */
        /* <DEDUP_REMOVED lines=12> */
.L_x_83:


//--------------------- .nv.shared.kernel_cutlass_kernel_cudnngrouped_gemmgrouped_gemm_swiglugrouped_gemm_swiglu_quantBlockScaledContiguousGroupedGemmKernel_object_at__TiledMMA_ThrLayoutVMNK11110000_PermutationMNK____MMAAt_0 --------------------------
	.section	.nv.shared.kernel_cutlass_kernel_cudnngrouped_gemmgrouped_gemm_swiglugrouped_gemm_swiglu_quantBlockScaledContiguousGroupedGemmKernel_object_at__TiledMMA_ThrLayoutVMNK11110000_PermutationMNK____MMAAt_0,"aw",@nobits
	.sectionflags	@""
	.align	1024
	.zero		1024


//--------------------- .nv.shared.reserved.0     --------------------------
	.section	.nv.shared.reserved.0,"aw",@nobits
	.align	8
	.weak		__nv_reservedSMEM_offset_0_alias
	.size		__nv_reservedSMEM_offset_0_alias, 0, 64
	.other		__nv_reservedSMEM_offset_0_alias,@"STO_CUDA_RESERVED_SHARED STV_DEFAULT"
__nv_reservedSMEM_offset_0_alias:
	.zero		0
.nv.shared.reserved.0:
	.zero		64
	.weak		__nv_reservedSMEM_allocation_phase
	.type		__nv_reservedSMEM_allocation_phase,@object
	.size		__nv_reservedSMEM_allocation_phase,(.L_0 - __nv_reservedSMEM_allocation_phase)
__nv_reservedSMEM_allocation_phase:
	.zero		1
.L_0:
	.zero		7
	.weak		__nv_reservedSMEM_devtool_atexit_pc
	.type		__nv_reservedSMEM_devtool_atexit_pc,@object
	.size		__nv_reservedSMEM_devtool_atexit_pc,(__nv_reservedSMEM_allocation_mask - __nv_reservedSMEM_devtool_atexit_pc)
__nv_reservedSMEM_devtool_atexit_pc:
	.zero		8
	.weak		__nv_reservedSMEM_allocation_mask
	.type		__nv_reservedSMEM_allocation_mask,@object
	.size		__nv_reservedSMEM_allocation_mask,(.L_2 - __nv_reservedSMEM_allocation_mask)
__nv_reservedSMEM_allocation_mask:
	.zero		4
.L_2:


//--------------------- .nv.constant0.kernel_cutlass_kernel_cudnngrouped_gemmgrouped_gemm_swiglugrouped_gemm_swiglu_quantBlockScaledContiguousGroupedGemmKernel_object_at__TiledMMA_ThrLayoutVMNK11110000_PermutationMNK____MMAAt_0 --------------------------
	.section	.nv.constant0.kernel_cutlass_kernel_cudnngrouped_gemmgrouped_gemm_swiglugrouped_gemm_swiglu_quantBlockScaledContiguousGroupedGemmKernel_object_at__TiledMMA_ThrLayoutVMNK11110000_PermutationMNK____MMAAt_0,"a",@progbits
	.sectionflags	@""
	.align	4
.nv.constant0.kernel_cutlass_kernel_cudnngrouped_gemmgrouped_gemm_swiglugrouped_gemm_swiglu_quantBlockScaledContiguousGroupedGemmKernel_object_at__TiledMMA_ThrLayoutVMNK11110000_PermutationMNK____MMAAt_0:
	.zero		1924


//--------------------- SYMBOLS --------------------------

	.type		.nv.reservedSmem.offset0,@object
	.size		.nv.reservedSmem.offset0,0x4
	.type		.nv.reservedSmem.cap,@object
	.size		.nv.reservedSmem.cap,0x4
